//
// Generated by NVIDIA NVVM Compiler
//
// Compiler Build ID: CL-36424714
// Cuda compilation tools, release 13.0, V13.0.88
// Based on NVVM 20.0.0
//

.version 9.0
.target sm_100
.address_size 64

	// .globl	bf_low_res_images

.visible .entry bf_low_res_images(
	.param .u64 .ptr .align 1 bf_low_res_images_param_0,
	.param .u64 .ptr .align 1 bf_low_res_images_param_1,
	.param .u64 .ptr .align 1 bf_low_res_images_param_2,
	.param .u64 .ptr .align 1 bf_low_res_images_param_3,
	.param .u32 bf_low_res_images_param_4,
	.param .u32 bf_low_res_images_param_5,
	.param .u32 bf_low_res_images_param_6,
	.param .u32 bf_low_res_images_param_7,
	.param .f64 bf_low_res_images_param_8,
	.param .f64 bf_low_res_images_param_9,
	.param .u64 .ptr .align 1 bf_low_res_images_param_10,
	.param .u64 .ptr .align 1 bf_low_res_images_param_11,
	.param .u64 .ptr .align 1 bf_low_res_images_param_12,
	.param .u64 .ptr .align 1 bf_low_res_images_param_13
)
{
	.reg .pred 	%p<19>;
	.reg .b32 	%r<71>;
	.reg .b64 	%rd<51>;
	.reg .b64 	%fd<109>;

	ld.param.u64 	%rd16, [bf_low_res_images_param_0];
	ld.param.u64 	%rd20, [bf_low_res_images_param_1];
	ld.param.u64 	%rd21, [bf_low_res_images_param_2];
	ld.param.u64 	%rd22, [bf_low_res_images_param_3];
	ld.param.u32 	%r22, [bf_low_res_images_param_4];
	ld.param.u32 	%r24, [bf_low_res_images_param_6];
	ld.param.u32 	%r26, [bf_low_res_images_param_7];
	ld.param.f64 	%fd16, [bf_low_res_images_param_9];
	ld.param.u64 	%rd23, [bf_low_res_images_param_10];
	ld.param.u64 	%rd17, [bf_low_res_images_param_11];
	ld.param.u64 	%rd18, [bf_low_res_images_param_12];
	ld.param.u64 	%rd19, [bf_low_res_images_param_13];
	cvta.to.global.u64 	%rd1, %rd23;
	cvta.to.global.u64 	%rd2, %rd20;
	cvta.to.global.u64 	%rd3, %rd22;
	cvta.to.global.u64 	%rd4, %rd21;
	mov.u32 	%r27, %ctaid.x;
	mov.u32 	%r28, %ntid.x;
	mul.lo.s32 	%r1, %r27, %r28;
	mov.u32 	%r2, %tid.x;
	add.s32 	%r3, %r1, %r2;
	mov.u32 	%r29, %ctaid.y;
	mov.u32 	%r30, %ntid.y;
	mov.u32 	%r31, %tid.y;
	mad.lo.s32 	%r32, %r29, %r30, %r31;
	mov.u32 	%r33, %ctaid.z;
	mov.u32 	%r34, %ntid.z;
	mov.u32 	%r35, %tid.z;
	mad.lo.s32 	%r5, %r33, %r34, %r35;
	setp.ge.s32 	%p1, %r3, %r24;
	setp.ge.s32 	%p2, %r32, %r26;
	or.pred  	%p3, %p1, %p2;
	setp.ge.s32 	%p4, %r5, %r22;
	or.pred  	%p5, %p4, %p3;
	@%p5 bra 	$L__BB0_11;
	ld.param.u32 	%r61, [bf_low_res_images_param_5];
	cvta.to.global.u64 	%rd24, %rd19;
	cvta.to.global.u64 	%rd25, %rd16;
	cvta.to.global.u64 	%rd26, %rd17;
	cvta.to.global.u64 	%rd27, %rd18;
	mad.lo.s32 	%r6, %r26, %r3, %r32;
	mul.lo.s32 	%r7, %r26, %r24;
	mad.lo.s32 	%r37, %r7, %r5, %r6;
	mul.wide.u32 	%rd28, %r5, 8;
	add.s64 	%rd29, %rd4, %rd28;
	ld.global.f64 	%fd17, [%rd29];
	mul.wide.s32 	%rd30, %r3, 8;
	add.s64 	%rd5, %rd26, %rd30;
	ld.global.f64 	%fd18, [%rd5];
	sub.f64 	%fd19, %fd17, %fd18;
	add.s64 	%rd31, %rd3, %rd28;
	ld.global.f64 	%fd20, [%rd31];
	mul.wide.u32 	%rd32, %r32, 8;
	add.s64 	%rd6, %rd27, %rd32;
	ld.global.f64 	%fd21, [%rd6];
	sub.f64 	%fd22, %fd20, %fd21;
	mul.f64 	%fd23, %fd22, %fd22;
	fma.rn.f64 	%fd24, %fd19, %fd19, %fd23;
	sqrt.rn.f64 	%fd1, %fd24;
	add.s64 	%rd7, %rd24, %rd28;
	add.s32 	%r38, %r61, -1;
	cvt.rn.f64.s32 	%fd2, %r38;
	mul.lo.s32 	%r8, %r22, %r5;
	mul.wide.s32 	%rd33, %r37, 8;
	add.s64 	%rd8, %rd1, %rd33;
	add.s64 	%rd9, %rd25, %rd33;
	setp.eq.s32 	%p6, %r22, 1;
	mov.b32 	%r70, 0;
	@%p6 bra 	$L__BB0_8;
	ld.param.u32 	%r62, [bf_low_res_images_param_5];
	and.b32  	%r40, %r22, 2147483646;
	neg.s32 	%r69, %r40;
	add.s32 	%r41, %r2, %r24;
	add.s32 	%r42, %r41, %r1;
	mad.lo.s32 	%r67, %r26, %r42, %r32;
	add.s64 	%rd50, %rd3, 8;
	add.s64 	%rd49, %rd4, 8;
	mul.lo.s32 	%r43, %r62, %r22;
	mul.lo.s32 	%r11, %r43, %r5;
	mov.b32 	%r68, 0;
	mov.u32 	%r66, %r6;
$L__BB0_3:
	ld.param.f64 	%fd103, [bf_low_res_images_param_8];
	ld.global.f64 	%fd25, [%rd49+-8];
	ld.global.f64 	%fd108, [%rd5];
	sub.f64 	%fd26, %fd25, %fd108;
	ld.global.f64 	%fd27, [%rd50+-8];
	ld.global.f64 	%fd107, [%rd6];
	sub.f64 	%fd28, %fd27, %fd107;
	mul.f64 	%fd29, %fd28, %fd28;
	fma.rn.f64 	%fd30, %fd26, %fd26, %fd29;
	sqrt.rn.f64 	%fd31, %fd30;
	add.f64 	%fd32, %fd1, %fd31;
	div.rn.f64 	%fd33, %fd32, %fd103;
	ld.global.f64 	%fd106, [%rd7];
	add.f64 	%fd34, %fd106, %fd33;
	fma.rn.f64 	%fd35, %fd16, %fd34, 0d3FF0000000000000;
	setp.ltu.f64 	%p7, %fd35, 0d3FF0000000000000;
	setp.gtu.f64 	%p8, %fd35, %fd2;
	or.pred  	%p9, %p7, %p8;
	@%p9 bra 	$L__BB0_5;
	cvt.rmi.f64.f64 	%fd36, %fd35;
	cvt.rzi.s32.f64 	%r44, %fd36;
	add.s32 	%r45, %r11, %r44;
	add.s32 	%r46, %r45, %r68;
	mul.wide.s32 	%rd34, %r46, 8;
	add.s64 	%rd35, %rd2, %rd34;
	ld.global.f64 	%fd37, [%rd35];
	add.s32 	%r47, %r44, 1;
	cvt.rn.f64.s32 	%fd38, %r47;
	sub.f64 	%fd39, %fd38, %fd35;
	ld.global.f64 	%fd40, [%rd35+8];
	cvt.rn.f64.s32 	%fd41, %r44;
	sub.f64 	%fd42, %fd35, %fd41;
	mul.f64 	%fd43, %fd42, %fd40;
	fma.rn.f64 	%fd44, %fd39, %fd37, %fd43;
	ld.global.f64 	%fd45, [%rd8];
	mul.wide.s32 	%rd36, %r66, 8;
	add.s64 	%rd37, %rd1, %rd36;
	ld.global.f64 	%fd46, [%rd37];
	mul.f64 	%fd47, %fd45, %fd46;
	ld.global.f64 	%fd48, [%rd9];
	fma.rn.f64 	%fd49, %fd44, %fd47, %fd48;
	st.global.f64 	[%rd9], %fd49;
	ld.global.f64 	%fd108, [%rd5];
	ld.global.f64 	%fd107, [%rd6];
	ld.global.f64 	%fd106, [%rd7];
$L__BB0_5:
	ld.param.f64 	%fd104, [bf_low_res_images_param_8];
	ld.global.f64 	%fd50, [%rd49];
	sub.f64 	%fd51, %fd50, %fd108;
	ld.global.f64 	%fd52, [%rd50];
	sub.f64 	%fd53, %fd52, %fd107;
	mul.f64 	%fd54, %fd53, %fd53;
	fma.rn.f64 	%fd55, %fd51, %fd51, %fd54;
	sqrt.rn.f64 	%fd56, %fd55;
	add.f64 	%fd57, %fd1, %fd56;
	div.rn.f64 	%fd58, %fd57, %fd104;
	add.f64 	%fd59, %fd106, %fd58;
	fma.rn.f64 	%fd60, %fd16, %fd59, 0d3FF0000000000000;
	setp.ltu.f64 	%p10, %fd60, 0d3FF0000000000000;
	setp.gtu.f64 	%p11, %fd60, %fd2;
	or.pred  	%p12, %p10, %p11;
	@%p12 bra 	$L__BB0_7;
	ld.param.u32 	%r63, [bf_low_res_images_param_5];
	cvt.rmi.f64.f64 	%fd61, %fd60;
	cvt.rzi.s32.f64 	%r48, %fd61;
	mad.lo.s32 	%r49, %r63, %r8, %r63;
	add.s32 	%r50, %r49, %r48;
	add.s32 	%r51, %r50, %r68;
	mul.wide.s32 	%rd38, %r51, 8;
	add.s64 	%rd39, %rd2, %rd38;
	ld.global.f64 	%fd62, [%rd39];
	add.s32 	%r52, %r48, 1;
	cvt.rn.f64.s32 	%fd63, %r52;
	sub.f64 	%fd64, %fd63, %fd60;
	ld.global.f64 	%fd65, [%rd39+8];
	cvt.rn.f64.s32 	%fd66, %r48;
	sub.f64 	%fd67, %fd60, %fd66;
	mul.f64 	%fd68, %fd67, %fd65;
	fma.rn.f64 	%fd69, %fd64, %fd62, %fd68;
	ld.global.f64 	%fd70, [%rd8];
	mul.wide.s32 	%rd40, %r67, 8;
	add.s64 	%rd41, %rd1, %rd40;
	ld.global.f64 	%fd71, [%rd41];
	mul.f64 	%fd72, %fd70, %fd71;
	ld.global.f64 	%fd73, [%rd9];
	fma.rn.f64 	%fd74, %fd69, %fd72, %fd73;
	st.global.f64 	[%rd9], %fd74;
$L__BB0_7:
	ld.param.u32 	%r64, [bf_low_res_images_param_5];
	and.b32  	%r70, %r22, 2147483646;
	add.s32 	%r69, %r69, 2;
	shl.b32 	%r53, %r64, 1;
	add.s32 	%r68, %r68, %r53;
	shl.b32 	%r54, %r7, 1;
	add.s32 	%r67, %r67, %r54;
	add.s32 	%r66, %r66, %r54;
	add.s64 	%rd50, %rd50, 16;
	add.s64 	%rd49, %rd49, 16;
	setp.ne.s32 	%p13, %r69, 0;
	@%p13 bra 	$L__BB0_3;
$L__BB0_8:
	and.b32  	%r55, %r22, 1;
	setp.eq.b32 	%p14, %r55, 1;
	not.pred 	%p15, %p14;
	@%p15 bra 	$L__BB0_11;
	ld.param.f64 	%fd105, [bf_low_res_images_param_8];
	mul.wide.u32 	%rd42, %r70, 8;
	add.s64 	%rd43, %rd4, %rd42;
	ld.global.f64 	%fd75, [%rd43];
	ld.global.f64 	%fd76, [%rd5];
	sub.f64 	%fd77, %fd75, %fd76;
	add.s64 	%rd44, %rd3, %rd42;
	ld.global.f64 	%fd78, [%rd44];
	ld.global.f64 	%fd79, [%rd6];
	sub.f64 	%fd80, %fd78, %fd79;
	mul.f64 	%fd81, %fd80, %fd80;
	fma.rn.f64 	%fd82, %fd77, %fd77, %fd81;
	sqrt.rn.f64 	%fd83, %fd82;
	add.f64 	%fd84, %fd1, %fd83;
	div.rn.f64 	%fd85, %fd84, %fd105;
	ld.global.f64 	%fd86, [%rd7];
	add.f64 	%fd87, %fd86, %fd85;
	fma.rn.f64 	%fd88, %fd16, %fd87, 0d3FF0000000000000;
	setp.ltu.f64 	%p16, %fd88, 0d3FF0000000000000;
	setp.gtu.f64 	%p17, %fd88, %fd2;
	or.pred  	%p18, %p16, %p17;
	@%p18 bra 	$L__BB0_11;
	ld.param.u32 	%r65, [bf_low_res_images_param_5];
	cvt.rmi.f64.f64 	%fd89, %fd88;
	cvt.rzi.s32.f64 	%r56, %fd89;
	mad.lo.s32 	%r57, %r70, %r7, %r6;
	add.s32 	%r58, %r70, %r8;
	mad.lo.s32 	%r59, %r58, %r65, %r56;
	mul.wide.s32 	%rd45, %r59, 8;
	add.s64 	%rd46, %rd2, %rd45;
	ld.global.f64 	%fd90, [%rd46];
	add.s32 	%r60, %r56, 1;
	cvt.rn.f64.s32 	%fd91, %r60;
	sub.f64 	%fd92, %fd91, %fd88;
	ld.global.f64 	%fd93, [%rd46+8];
	cvt.rn.f64.s32 	%fd94, %r56;
	sub.f64 	%fd95, %fd88, %fd94;
	mul.f64 	%fd96, %fd95, %fd93;
	fma.rn.f64 	%fd97, %fd92, %fd90, %fd96;
	ld.global.f64 	%fd98, [%rd8];
	mul.wide.s32 	%rd47, %r57, 8;
	add.s64 	%rd48, %rd1, %rd47;
	ld.global.f64 	%fd99, [%rd48];
	mul.f64 	%fd100, %fd98, %fd99;
	ld.global.f64 	%fd101, [%rd9];
	fma.rn.f64 	%fd102, %fd97, %fd100, %fd101;
	st.global.f64 	[%rd9], %fd102;
$L__BB0_11:
	ret;

}


// ===== COMPILED SASS (sm_100) =====

	.target	sm_100

	.elftype	@"ET_EXEC"


//--------------------- .note.nv.tkinfo           --------------------------
	.section	.note.nv.tkinfo,"",@"SHT_NOTE"
	.sectionflags	@"SHF_NOTE_NV_TKINFO"
	.tkinfo
        /*0018*/ 	.word	0x00000002
        /*0030*/ 	.string	""
        /*0030*/ 	.string	"ptxas"
        /*0030*/ 	.string	"Cuda compilation tools, release 13.0, V13.0.88"
        /*0030*/ 	.string	"Build cuda_13.0.r13.0/compiler.36424714_0"
        /*0030*/ 	.string	"-arch sm_100 -m 64 "



//--------------------- .note.nv.cuinfo           --------------------------
	.section	.note.nv.cuinfo,"",@"SHT_NOTE"
	.sectionflags	@"SHF_NOTE_NV_CUINFO"
        /*0018*/ 	.short	0x0002
        /*001a*/ 	.short	0x0064
        /*001c*/ 	.short	0x0082
	.zero		2


//--------------------- .nv.info                  --------------------------
	.section	.nv.info,"",@"SHT_CUDA_INFO"
	.align	4


	//----- nvinfo : EIATTR_REGCOUNT
	.align		4
        /*0000*/ 	.byte	0x04, 0x2f
        /*0002*/ 	.short	(.L_1 - .L_0)
	.align		4
.L_0:
        /*0004*/ 	.word	index@(bf_low_res_images)
        /*0008*/ 	.word	0x00000030


	//----- nvinfo : EIATTR_FRAME_SIZE
	.align		4
.L_1:
        /*000c*/ 	.byte	0x04, 0x11
        /*000e*/ 	.short	(.L_3 - .L_2)
	.align		4
.L_2:
        /*0010*/ 	.word	index@($__internal_1_$__cuda_sm20_dsqrt_rn_f64_mediumpath_v1)
        /*0014*/ 	.word	0x00000000


	//----- nvinfo : EIATTR_FRAME_SIZE
	.align		4
.L_3:
        /*0018*/ 	.byte	0x04, 0x11
        /*001a*/ 	.short	(.L_5 - .L_4)
	.align		4
.L_4:
        /*001c*/ 	.word	index@($__internal_0_$__cuda_sm20_div_rn_f64_full)
        /*0020*/ 	.word	0x00000000


	//----- nvinfo : EIATTR_FRAME_SIZE
	.align		4
.L_5:
        /*0024*/ 	.byte	0x04, 0x11
        /*0026*/ 	.short	(.L_7 - .L_6)
	.align		4
.L_6:
        /*0028*/ 	.word	index@(bf_low_res_images)
        /*002c*/ 	.word	0x00000000


	//----- nvinfo : EIATTR_MIN_STACK_SIZE
	.align		4
.L_7:
        /*0030*/ 	.byte	0x04, 0x12
        /*0032*/ 	.short	(.L_9 - .L_8)
	.align		4
.L_8:
        /*0034*/ 	.word	index@(bf_low_res_images)
        /*0038*/ 	.word	0x00000000
.L_9:


//--------------------- .nv.compat                --------------------------
	.section	.nv.compat,"",@"SHT_CUDA_COMPAT_INFO"
	.align	4
        /*0000*/ 	.byte	0x02, 0x09, 0x00, 0x00, 0x02, 0x02, 0x01, 0x00, 0x02, 0x05, 0x05, 0x00, 0x03, 0x07, 0x01, 0x01
        /*0010*/ 	.byte	0x02, 0x03, 0x00, 0x00, 0x02, 0x06, 0x01, 0x00, 0x04, 0x0b, 0x08, 0x00, 0x01, 0x00, 0x00, 0x00
        /*0020*/ 	.byte	0x00, 0x00, 0x00, 0x00


//--------------------- .nv.info.bf_low_res_images --------------------------
	.section	.nv.info.bf_low_res_images,"",@"SHT_CUDA_INFO"
	.sectionflags	@""
	.align	4


	//----- nvinfo : EIATTR_CUDA_API_VERSION
	.align		4
        /*0000*/ 	.byte	0x04, 0x37
        /*0002*/ 	.short	(.L_11 - .L_10)
.L_10:
        /*0004*/ 	.word	0x00000082


	//----- nvinfo : EIATTR_KPARAM_INFO
	.align		4
.L_11:
        /*0008*/ 	.byte	0x04, 0x17
        /*000a*/ 	.short	(.L_13 - .L_12)
.L_12:
        /*000c*/ 	.word	0x00000000
        /*0010*/ 	.short	0x000d
        /*0012*/ 	.short	0x0058
        /*0014*/ 	.byte	0x00, 0xf5, 0x21, 0x00


	//----- nvinfo : EIATTR_KPARAM_INFO
	.align		4
.L_13:
        /*0018*/ 	.byte	0x04, 0x17
        /*001a*/ 	.short	(.L_15 - .L_14)
.L_14:
        /*001c*/ 	.word	0x00000000
        /*0020*/ 	.short	0x000c
        /*0022*/ 	.short	0x0050
        /*0024*/ 	.byte	0x00, 0xf5, 0x21, 0x00


	//----- nvinfo : EIATTR_KPARAM_INFO
	.align		4
.L_15:
        /*0028*/ 	.byte	0x04, 0x17
        /*002a*/ 	.short	(.L_17 - .L_16)
.L_16:
        /*002c*/ 	.word	0x00000000
        /*0030*/ 	.short	0x000b
        /*0032*/ 	.short	0x0048
        /*0034*/ 	.byte	0x00, 0xf5, 0x21, 0x00


	//----- nvinfo : EIATTR_KPARAM_INFO
	.align		4
.L_17:
        /*0038*/ 	.byte	0x04, 0x17
        /*003a*/ 	.short	(.L_19 - .L_18)
.L_18:
        /*003c*/ 	.word	0x00000000
        /*0040*/ 	.short	0x000a
        /*0042*/ 	.short	0x0040
        /*0044*/ 	.byte	0x00, 0xf5, 0x21, 0x00


	//----- nvinfo : EIATTR_KPARAM_INFO
	.align		4
.L_19:
        /*0048*/ 	.byte	0x04, 0x17
        /*004a*/ 	.short	(.L_21 - .L_20)
.L_20:
        /*004c*/ 	.word	0x00000000
        /*0050*/ 	.short	0x0009
        /*0052*/ 	.short	0x0038
        /*0054*/ 	.byte	0x00, 0xf0, 0x21, 0x00


	//----- nvinfo : EIATTR_KPARAM_INFO
	.align		4
.L_21:
        /*0058*/ 	.byte	0x04, 0x17
        /*005a*/ 	.short	(.L_23 - .L_22)
.L_22:
        /*005c*/ 	.word	0x00000000
        /*0060*/ 	.short	0x0008
        /*0062*/ 	.short	0x0030
        /*0064*/ 	.byte	0x00, 0xf0, 0x21, 0x00


	//----- nvinfo : EIATTR_KPARAM_INFO
	.align		4
.L_23:
        /*0068*/ 	.byte	0x04, 0x17
        /*006a*/ 	.short	(.L_25 - .L_24)
.L_24:
        /*006c*/ 	.word	0x00000000
        /*0070*/ 	.short	0x0007
        /*0072*/ 	.short	0x002c
        /*0074*/ 	.byte	0x00, 0xf0, 0x11, 0x00


	//----- nvinfo : EIATTR_KPARAM_INFO
	.align		4
.L_25:
        /*0078*/ 	.byte	0x04, 0x17
        /*007a*/ 	.short	(.L_27 - .L_26)
.L_26:
        /*007c*/ 	.word	0x00000000
        /*0080*/ 	.short	0x0006
        /*0082*/ 	.short	0x0028
        /*0084*/ 	.byte	0x00, 0xf0, 0x11, 0x00


	//----- nvinfo : EIATTR_KPARAM_INFO
	.align		4
.L_27:
        /*0088*/ 	.byte	0x04, 0x17
        /*008a*/ 	.short	(.L_29 - .L_28)
.L_28:
        /*008c*/ 	.word	0x00000000
        /*0090*/ 	.short	0x0005
        /*0092*/ 	.short	0x0024
        /*0094*/ 	.byte	0x00, 0xf0, 0x11, 0x00


	//----- nvinfo : EIATTR_KPARAM_INFO
	.align		4
.L_29:
        /*0098*/ 	.byte	0x04, 0x17
        /*009a*/ 	.short	(.L_31 - .L_30)
.L_30:
        /*009c*/ 	.word	0x00000000
        /*00a0*/ 	.short	0x0004
        /*00a2*/ 	.short	0x0020
        /*00a4*/ 	.byte	0x00, 0xf0, 0x11, 0x00


	//----- nvinfo : EIATTR_KPARAM_INFO
	.align		4
.L_31:
        /*00a8*/ 	.byte	0x04, 0x17
        /*00aa*/ 	.short	(.L_33 - .L_32)
.L_32:
        /*00ac*/ 	.word	0x00000000
        /*00b0*/ 	.short	0x0003
        /*00b2*/ 	.short	0x0018
        /*00b4*/ 	.byte	0x00, 0xf5, 0x21, 0x00


	//----- nvinfo : EIATTR_KPARAM_INFO
	.align		4
.L_33:
        /*00b8*/ 	.byte	0x04, 0x17
        /*00ba*/ 	.short	(.L_35 - .L_34)
.L_34:
        /*00bc*/ 	.word	0x00000000
        /*00c0*/ 	.short	0x0002
        /*00c2*/ 	.short	0x0010
        /*00c4*/ 	.byte	0x00, 0xf5, 0x21, 0x00


	//----- nvinfo : EIATTR_KPARAM_INFO
	.align		4
.L_35:
        /*00c8*/ 	.byte	0x04, 0x17
        /*00ca*/ 	.short	(.L_37 - .L_36)
.L_36:
        /*00cc*/ 	.word	0x00000000
        /*00d0*/ 	.short	0x0001
        /*00d2*/ 	.short	0x0008
        /*00d4*/ 	.byte	0x00, 0xf5, 0x21, 0x00


	//----- nvinfo : EIATTR_KPARAM_INFO
	.align		4
.L_37:
        /*00d8*/ 	.byte	0x04, 0x17
        /*00da*/ 	.short	(.L_39 - .L_38)
.L_38:
        /*00dc*/ 	.word	0x00000000
        /*00e0*/ 	.short	0x0000
        /*00e2*/ 	.short	0x0000
        /*00e4*/ 	.byte	0x00, 0xf5, 0x21, 0x00


	//----- nvinfo : EIATTR_SPARSE_MMA_MASK
	.align		4
.L_39:
        /*00e8*/ 	.byte	0x03, 0x50
        /*00ea*/ 	.short	0x0000


	//----- nvinfo : EIATTR_MAXREG_COUNT
	.align		4
        /*00ec*/ 	.byte	0x03, 0x1b
        /*00ee*/ 	.short	0x00ff


	//----- nvinfo : EIATTR_MERCURY_ISA_VERSION
	.align		4
        /*00f0*/ 	.byte	0x03, 0x5f
        /*00f2*/ 	.short	0x0101


	//----- nvinfo : EIATTR_VRC_CTA_INIT_COUNT
	.align		4
        /*00f4*/ 	.byte	0x02, 0x4a
	.zero		1
	.zero		1


	//----- nvinfo : EIATTR_EXIT_INSTR_OFFSETS
	.align		4
        /*00f8*/ 	.byte	0x04, 0x1c
        /*00fa*/ 	.short	(.L_41 - .L_40)


	//   ....[0]....
.L_40:
        /*00fc*/ 	.word	0x00000130


	//   ....[1]....
        /*0100*/ 	.word	0x00001220


	//   ....[2]....
        /*0104*/ 	.word	0x00001670


	//   ....[3]....
        /*0108*/ 	.word	0x00001810


	//----- nvinfo : EIATTR_CRS_STACK_SIZE
	.align		4
.L_41:
        /*010c*/ 	.byte	0x04, 0x1e
        /*010e*/ 	.short	(.L_43 - .L_42)
.L_42:
        /*0110*/ 	.word	0x00000000


	//----- nvinfo : EIATTR_CBANK_PARAM_SIZE
	.align		4
.L_43:
        /*0114*/ 	.byte	0x03, 0x19
        /*0116*/ 	.short	0x0060


	//----- nvinfo : EIATTR_PARAM_CBANK
	.align		4
        /*0118*/ 	.byte	0x04, 0x0a
        /*011a*/ 	.short	(.L_45 - .L_44)
	.align		4
.L_44:
        /*011c*/ 	.word	index@(.nv.constant0.bf_low_res_images)
        /*0120*/ 	.short	0x0380
        /*0122*/ 	.short	0x0060


	//----- nvinfo : EIATTR_SW_WAR
	.align		4
.L_45:
        /*0124*/ 	.byte	0x04, 0x36
        /*0126*/ 	.short	(.L_47 - .L_46)
.L_46:
        /*0128*/ 	.word	0x00000008
.L_47:


//--------------------- .nv.callgraph             --------------------------
	.section	.nv.callgraph,"",@"SHT_CUDA_CALLGRAPH"
	.align	4
	.sectionentsize	8
	.align		4
        /*0000*/ 	.word	0x00000000
	.align		4
        /*0004*/ 	.word	0xffffffff
	.align		4
        /*0008*/ 	.word	0x00000000
	.align		4
        /*000c*/ 	.word	0xfffffffe
	.align		4
        /*0010*/ 	.word	0x00000000
	.align		4
        /*0014*/ 	.word	0xfffffffd
	.align		4
        /*0018*/ 	.word	0x00000000
	.align		4
        /*001c*/ 	.word	0xfffffffc


//--------------------- .text.bf_low_res_images   --------------------------
	.section	.text.bf_low_res_images,"ax",@progbits
	.align	128
        .global         bf_low_res_images
        .type           bf_low_res_images,@function
        .size           bf_low_res_images,(.L_x_31 - bf_low_res_images)
        .other          bf_low_res_images,@"STO_CUDA_ENTRY STV_DEFAULT"
bf_low_res_images:
.text.bf_low_res_images:
[----:B------:R-:W-:Y:S01]  /*0000*/  LDC R1, c[0x0][0x37c] ;  /* 0x0000df00ff017b82 */ /* 0x000fe20000000800 */
[----:B------:R-:W0:Y:S07]  /*0010*/  S2R R3, SR_TID.Y ;  /* 0x0000000000037919 */ /* 0x000e2e0000002200 */
[----:B------:R-:W1:Y:S01]  /*0020*/  S2UR UR5, SR_CTAID.X ;  /* 0x00000000000579c3 */ /* 0x000e620000002500 */
[----:B------:R-:W1:Y:S01]  /*0030*/  LDCU UR4, c[0x0][0x360] ;  /* 0x00006c00ff0477ac */ /* 0x000e620008000800 */
[----:B------:R-:W2:Y:S01]  /*0040*/  S2R R7, SR_TID.X ;  /* 0x0000000000077919 */ /* 0x000ea20000002100 */
[----:B------:R-:W3:Y:S01]  /*0050*/  LDCU.64 UR12, c[0x0][0x3a8] ;  /* 0x00007500ff0c77ac */ /* 0x000ee20008000a00 */
[----:B------:R-:W4:Y:S04]  /*0060*/  S2R R0, SR_TID.Z ;  /* 0x0000000000007919 */ /* 0x000f280000002300 */
[----:B------:R-:W0:Y:S01]  /*0070*/  S2UR UR6, SR_CTAID.Y ;  /* 0x00000000000679c3 */ /* 0x000e220000002600 */
[----:B------:R-:W5:Y:S07]  /*0080*/  LDCU UR8, c[0x0][0x3a0] ;  /* 0x00007400ff0877ac */ /* 0x000f6e0008000800 */
[----:B------:R-:W0:Y:S08]  /*0090*/  LDC R4, c[0x0][0x364] ;  /* 0x0000d900ff047b82 */ /* 0x000e300000000800 */
[----:B------:R-:W4:Y:S01]  /*00a0*/  S2UR UR7, SR_CTAID.Z ;  /* 0x00000000000779c3 */ /* 0x000f220000002700 */
[----:B-1----:R-:W-:-:S07]  /*00b0*/  UIMAD UR5, UR5, UR4, URZ ;  /* 0x00000004050572a4 */ /* 0x002fce000f8e02ff */
[----:B------:R-:W4:Y:S01]  /*00c0*/  LDC R5, c[0x0][0x368] ;  /* 0x0000da00ff057b82 */ /* 0x000f220000000800 */
[----:B--2---:R-:W-:Y:S02]  /*00d0*/  VIADD R9, R7, UR5 ;  /* 0x0000000507097c36 */ /* 0x004fe40008000000 */
[----:B0-----:R-:W-:-:S05]  /*00e0*/  IMAD R4, R4, UR6, R3 ;  /* 0x0000000604047c24 */ /* 0x001fca000f8e0203 */
[----:B---3--:R-:W-:-:S04]  /*00f0*/  ISETP.GE.AND P0, PT, R4, UR13, PT ;  /* 0x0000000d04007c0c */ /* 0x008fc8000bf06270 */
[----:B------:R-:W-:Y:S01]  /*0100*/  ISETP.GE.OR P0, PT, R9, UR12, P0 ;  /* 0x0000000c09007c0c */ /* 0x000fe20008706670 */
[----:B----4-:R-:W-:-:S05]  /*0110*/  IMAD R5, R5, UR7, R0 ;  /* 0x0000000705057c24 */ /* 0x010fca000f8e0200 */
[----:B-----5:R-:W-:-:S13]  /*0120*/  ISETP.GE.OR P0, PT, R5, UR8, P0 ;  /* 0x0000000805007c0c */ /* 0x020fda0008706670 */
[----:B------:R-:W-:Y:S05]  /*0130*/  @P0 EXIT ;  /* 0x000000000000094d */ /* 0x000fea0003800000 */
[----:B------:R-:W0:Y:S01]  /*0140*/  LDC.64 R12, c[0x0][0x398] ;  /* 0x0000e600ff0c7b82 */ /* 0x000e220000000a00 */
[----:B------:R-:W1:Y:S07]  /*0150*/  LDCU.64 UR22, c[0x0][0x358] ;  /* 0x00006b00ff1677ac */ /* 0x000e6e0008000a00 */
[----:B------:R-:W2:Y:S08]  /*0160*/  LDC.64 R20, c[0x0][0x3d0] ;  /* 0x0000f400ff147b82 */ /* 0x000eb00000000a00 */
[----:B------:R-:W3:Y:S08]  /*0170*/  LDC.64 R10, c[0x0][0x390] ;  /* 0x0000e400ff0a7b82 */ /* 0x000ef00000000a00 */
[----:B------:R-:W4:Y:S01]  /*0180*/  LDC.64 R18, c[0x0][0x3c8] ;  /* 0x0000f200ff127b82 */ /* 0x000f220000000a00 */
[----:B0-----:R-:W-:-:S06]  /*0190*/  IMAD.WIDE.U32 R12, R5, 0x8, R12 ;  /* 0x00000008050c7825 */ /* 0x001fcc00078e000c */
[----:B-1----:R-:W5:Y:S01]  /*01a0*/  LDG.E.64 R12, desc[UR22][R12.64] ;  /* 0x000000160c0c7981 */ /* 0x002f62000c1e1b00 */
[----:B--2---:R-:W-:-:S05]  /*01b0*/  IMAD.WIDE.U32 R20, R4, 0x8, R20 ;  /* 0x0000000804147825 */ /* 0x004fca00078e0014 */
[----:B------:R-:W5:Y:S01]  /*01c0*/  LDG.E.64 R14, desc[UR22][R20.64] ;  /* 0x00000016140e7981 */ /* 0x000f62000c1e1b00 */
[----:B---3--:R-:W-:-:S06]  /*01d0*/  IMAD.WIDE.U32 R10, R5, 0x8, R10 ;  /* 0x00000008050a7825 */ /* 0x008fcc00078e000a */
[----:B------:R-:W2:Y:S01]  /*01e0*/  LDG.E.64 R10, desc[UR22][R10.64] ;  /* 0x000000160a0a7981 */ /* 0x000ea2000c1e1b00 */
[----:B----4-:R-:W-:-:S05]  /*01f0*/  IMAD.WIDE R18, R9, 0x8, R18 ;  /* 0x0000000809127825 */ /* 0x010fca00078e0212 */
[----:B------:R-:W2:Y:S01]  /*0200*/  LDG.E.64 R2, desc[UR22][R18.64] ;  /* 0x0000001612027981 */ /* 0x000ea2000c1e1b00 */
[----:B------:R-:W-:Y:S02]  /*0210*/  UIMAD UR12, UR13, UR12, URZ ;  /* 0x0000000c0d0c72a4 */ /* 0x000fe4000f8e02ff */
[----:B------:R-:W-:Y:S01]  /*0220*/  IMAD R42, R9, UR13, R4 ;  /* 0x0000000d092a7c24 */ /* 0x000fe2000f8e0204 */
[----:B------:R-:W-:Y:S01]  /*0230*/  BSSY.RECONVERGENT B0, `(.L_x_0) ;  /* 0x000001c000007945 */ /* 0x000fe20003800200 */
[----:B-----5:R-:W-:-:S08]  /*0240*/  DADD R14, R12, -R14 ;  /* 0x000000000c0e7229 */ /* 0x020fd0000000080e */
[----:B------:R-:W-:Y:S02]  /*0250*/  DMUL R14, R14, R14 ;  /* 0x0000000e0e0e7228 */ /* 0x000fe40000000000 */
[----:B--2---:R-:W-:-:S08]  /*0260*/  DADD R2, R10, -R2 ;  /* 0x000000000a027229 */ /* 0x004fd00000000802 */
[----:B------:R-:W-:-:S06]  /*0270*/  DFMA R34, R2, R2, R14 ;  /* 0x000000020222722b */ /* 0x000fcc000000000e */
[----:B------:R-:W0:Y:S04]  /*0280*/  MUFU.RSQ64H R3, R35 ;  /* 0x0000002300037308 */ /* 0x000e280000001c00 */
[----:B------:R-:W-:Y:S01]  /*0290*/  VIADD R2, R35, 0xfcb00000 ;  /* 0xfcb0000023027836 */ /* 0x000fe20000000000 */
[----:B------:R-:W-:Y:S01]  /*02a0*/  MOV R15, 0x3fd80000 ;  /* 0x3fd80000000f7802 */ /* 0x000fe20000000f00 */
[----:B------:R-:W-:-:S04]  /*02b0*/  IMAD.MOV.U32 R14, RZ, RZ, 0x0 ;  /* 0x00000000ff0e7424 */ /* 0x000fc800078e00ff */
[----:B0-----:R-:W-:-:S08]  /*02c0*/  DMUL R12, R2, R2 ;  /* 0x00000002020c7228 */ /* 0x001fd00000000000 */
[----:B------:R-:W-:-:S08]  /*02d0*/  DFMA R12, R34, -R12, 1 ;  /* 0x3ff00000220c742b */ /* 0x000fd0000000080c */
[----:B------:R-:W-:Y:S02]  /*02e0*/  DFMA R14, R12, R14, 0.5 ;  /* 0x3fe000000c0e742b */ /* 0x000fe4000000000e */
[----:B------:R-:W-:-:S08]  /*02f0*/  DMUL R12, R2, R12 ;  /* 0x0000000c020c7228 */ /* 0x000fd00000000000 */
[----:B------:R-:W-:Y:S01]  /*0300*/  DFMA R30, R14, R12, R2 ;  /* 0x0000000c0e1e722b */ /* 0x000fe20000000002 */
[----:B------:R-:W-:-:S07]  /*0310*/  ISETP.GE.U32.AND P0, PT, R2, 0x7ca00000, PT ;  /* 0x7ca000000200780c */ /* 0x000fce0003f06070 */
[----:B------:R-:W-:Y:S02]  /*0320*/  DMUL R32, R34, R30 ;  /* 0x0000001e22207228 */ /* 0x000fe40000000000 */
[----:B------:R-:W-:Y:S02]  /*0330*/  VIADD R13, R31, 0xfff00000 ;  /* 0xfff000001f0d7836 */ /* 0x000fe40000000000 */
[----:B------:R-:W-:-:S04]  /*0340*/  IMAD.MOV.U32 R12, RZ, RZ, R30 ;  /* 0x000000ffff0c7224 */ /* 0x000fc800078e001e */
[----:B------:R-:W-:Y:S01]  /*0350*/  DFMA R28, R32, -R32, R34 ;  /* 0x80000020201c722b */ /* 0x000fe20000000022 */
[----:B------:R-:W-:-:S07]  /*0360*/  IMAD R10, R5, UR12, R42 ;  /* 0x0000000c050a7c24 */ /* 0x000fce000f8e022a */
[----:B------:R-:W-:Y:S01]  /*0370*/  DFMA R16, R28, R12, R32 ;  /* 0x0000000c1c10722b */ /* 0x000fe20000000020 */
[----:B------:R-:W-:Y:S10]  /*0380*/  @!P0 BRA `(.L_x_1) ;  /* 0x0000000000188947 */ /* 0x000ff40003800000 */
[----:B------:R-:W-:Y:S01]  /*0390*/  IMAD.MOV.U32 R3, RZ, RZ, R35 ;  /* 0x000000ffff037224 */ /* 0x000fe200078e0023 */
[----:B------:R-:W-:Y:S02]  /*03a0*/  MOV R31, R13 ;  /* 0x0000000d001f7202 */ /* 0x000fe40000000f00 */
[----:B------:R-:W-:-:S07]  /*03b0*/  MOV R0, 0x3d0 ;  /* 0x000003d000007802 */ /* 0x000fce0000000f00 */
[----:B------:R-:W-:Y:S05]  /*03c0*/  CALL.REL.NOINC `($__internal_1_$__cuda_sm20_dsqrt_rn_f64_mediumpath_v1) ;  /* 0x0000001800947944 */ /* 0x000fea0003c00000 */
[----:B------:R-:W-:Y:S02]  /*03d0*/  IMAD.MOV.U32 R16, RZ, RZ, R28 ;  /* 0x000000ffff107224 */ /* 0x000fe400078e001c */
[----:B------:R-:W-:-:S07]  /*03e0*/  IMAD.MOV.U32 R17, RZ, RZ, R29 ;  /* 0x000000ffff117224 */ /* 0x000fce00078e001d */
.L_x_1:
[----:B------:R-:W-:Y:S05]  /*03f0*/  BSYNC.RECONVERGENT B0 ;  /* 0x0000000000007941 */ /* 0x000fea0003800200 */
.L_x_0:
[----:B------:R-:W0:Y:S01]  /*0400*/  LDCU.64 UR14, c[0x0][0x3a0] ;  /* 0x00007400ff0e77ac */ /* 0x000e220008000a00 */
[----:B------:R-:W1:Y:S01]  /*0410*/  LDC.64 R12, c[0x0][0x3c0] ;  /* 0x0000f000ff0c7b82 */ /* 0x000e620000000a00 */
[----:B------:R-:W2:Y:S07]  /*0420*/  LDCU UR13, c[0x0][0x3b0] ;  /* 0x00007600ff0d77ac */ /* 0x000eae0008000800 */
[----:B------:R-:W3:Y:S08]  /*0430*/  LDC.64 R2, c[0x0][0x380] ;  /* 0x0000e000ff027b82 */ /* 0x000ef00000000a00 */
[----:B------:R-:W4:Y:S01]  /*0440*/  LDC.64 R8, c[0x0][0x3d8] ;  /* 0x0000f600ff087b82 */ /* 0x000f220000000a00 */
[----:B0-----:R-:W-:-:S02]  /*0450*/  UISETP.NE.AND UP0, UPT, UR14, 0x1, UPT ;  /* 0x000000010e00788c */ /* 0x001fc4000bf05270 */
[----:B------:R-:W-:Y:S01]  /*0460*/  IMAD R40, R5, UR14, RZ ;  /* 0x0000000e05287c24 */ /* 0x000fe2000f8e02ff */
[----:B------:R-:W-:-:S04]  /*0470*/  UIADD3 UR4, UPT, UPT, UR15, -0x1, URZ ;  /* 0xffffffff0f047890 */ /* 0x000fc8000fffe0ff */
[----:B------:R-:W0:Y:S01]  /*0480*/  LDC R41, c[0x0][0x3b4] ;  /* 0x0000ed00ff297b82 */ /* 0x000e220000000800 */
[----:B-1----:R-:W-:-:S04]  /*0490*/  IMAD.WIDE R12, R10, 0x8, R12 ;  /* 0x000000080a0c7825 */ /* 0x002fc800078e020c */
[----:B------:R-:W1:Y:S01]  /*04a0*/  I2F.F64 R14, UR4 ;  /* 0x00000004000e7d12 */ /* 0x000e620008201c00 */
[----:B------:R-:W-:Y:S01]  /*04b0*/  UMOV UR4, URZ ;  /* 0x000000ff00047c82 */ /* 0x000fe20008000000 */
[----:B---3--:R-:W-:-:S04]  /*04c0*/  IMAD.WIDE R10, R10, 0x8, R2 ;  /* 0x000000080a0a7825 */ /* 0x008fc800078e0202 */
[----:B----4-:R-:W-:Y:S01]  /*04d0*/  IMAD.WIDE.U32 R8, R5, 0x8, R8 ;  /* 0x0000000805087825 */ /* 0x010fe200078e0008 */
[----:B-12---:R-:W-:Y:S06]  /*04e0*/  BRA.U !UP0, `(.L_x_2) ;  /* 0x0000000d08407547 */ /* 0x006fec000b800000 */
[----:B------:R-:W1:Y:S01]  /*04f0*/  LDC.64 R2, c[0x0][0x3a8] ;  /* 0x0000ea00ff027b82 */ /* 0x000e620000000a00 */
[----:B------:R-:W2:Y:S01]  /*0500*/  LDCU.128 UR16, c[0x0][0x390] ;  /* 0x00007200ff1077ac */ /* 0x000ea20008000c00 */
[----:B------:R-:W-:Y:S01]  /*0510*/  IMAD.MOV.U32 R6, RZ, RZ, R42 ;  /* 0x000000ffff067224 */ /* 0x000fe200078e002a */
[----:B------:R-:W-:Y:S02]  /*0520*/  UIMAD UR6, UR14, UR15, URZ ;  /* 0x0000000f0e0672a4 */ /* 0x000fe4000f8e02ff */
[----:B------:R-:W-:Y:S01]  /*0530*/  ULOP3.LUT UR4, UR14, 0x7ffffffe, URZ, 0xc0, !UPT ;  /* 0x7ffffffe0e047892 */ /* 0x000fe2000f8ec0ff */
[----:B------:R-:W3:Y:S03]  /*0540*/  LDCU UR24, c[0x0][0x3b4] ;  /* 0x00007680ff1877ac */ /* 0x000ee60008000800 */
[----:B------:R-:W-:Y:S01]  /*0550*/  IMAD R5, R5, UR6, RZ ;  /* 0x0000000605057c24 */ /* 0x000fe2000f8e02ff */
[----:B------:R-:W-:Y:S01]  /*0560*/  UIADD3 UR10, UPT, UPT, -UR4, URZ, URZ ;  /* 0x000000ff040a7290 */ /* 0x000fe2000fffe1ff */
[----:B------:R-:W4:Y:S01]  /*0570*/  LDCU.64 UR20, c[0x0][0x3a0] ;  /* 0x00007400ff1477ac */ /* 0x000f220008000a00 */
[----:B--2---:R-:W-:-:S02]  /*0580*/  UIADD3 UR11, UP0, UPT, UR18, 0x8, URZ ;  /* 0x00000008120b7890 */ /* 0x004fc4000ff1e0ff */
[----:B------:R-:W-:Y:S02]  /*0590*/  UIADD3 UR8, UP1, UPT, UR16, 0x8, URZ ;  /* 0x0000000810087890 */ /* 0x000fe4000ff3e0ff */
[----:B------:R-:W-:Y:S01]  /*05a0*/  UIADD3.X UR7, UPT, UPT, URZ, UR19, URZ, UP0, !UPT ;  /* 0x00000013ff077290 */ /* 0x000fe200087fe4ff */
[----:B-1----:R-:W-:Y:S01]  /*05b0*/  IADD3 R7, PT, PT, R2, UR5, R7 ;  /* 0x0000000502077c10 */ /* 0x002fe2000fffe007 */
[----:B------:R-:W-:Y:S01]  /*05c0*/  UIADD3.X UR9, UPT, UPT, URZ, UR17, URZ, UP1, !UPT ;  /* 0x00000011ff097290 */ /* 0x000fe20008ffe4ff */
[----:B------:R-:W-:-:S03]  /*05d0*/  UMOV UR4, URZ ;  /* 0x000000ff00047c82 */ /* 0x000fc60008000000 */
[----:B---34-:R-:W-:-:S08]  /*05e0*/  IMAD R7, R7, R3, R4 ;  /* 0x0000000307077224 */ /* 0x018fd000078e0204 */
.L_x_15:
[----:B------:R-:W-:Y:S01]  /*05f0*/  UMOV UR6, UR11 ;  /* 0x0000000b00067c82 */ /* 0x000fe20008000000 */
[----:B------:R-:W-:Y:S01]  /*0600*/  IMAD.U32 R29, RZ, RZ, UR7 ;  /* 0x00000007ff1d7e24 */ /* 0x000fe2000f8e00ff */
[----:B------:R-:W-:Y:S01]  /*0610*/  MOV R28, UR6 ;  /* 0x00000006001c7c02 */ /* 0x000fe20008000f00 */
[----:B-1----:R-:W2:Y:S01]  /*0620*/  LDG.E.64 R22, desc[UR22][R20.64] ;  /* 0x0000001614167981 */ /* 0x002ea2000c1e1b00 */
[----:B------:R-:W-:-:S03]  /*0630*/  IMAD.U32 R30, RZ, RZ, UR8 ;  /* 0x00000008ff1e7e24 */ /* 0x000fc6000f8e00ff */
[----:B------:R1:W2:Y:S01]  /*0640*/  LDG.E.64 R26, desc[UR22][R28.64+-0x8] ;  /* 0xfffff8161c1a7981 */ /* 0x0002a2000c1e1b00 */
[----:B------:R-:W-:-:S03]  /*0650*/  IMAD.U32 R31, RZ, RZ, UR9 ;  /* 0x00000009ff1f7e24 */ /* 0x000fc6000f8e00ff */
[----:B------:R-:W3:Y:S04]  /*0660*/  LDG.E.64 R24, desc[UR22][R18.64] ;  /* 0x0000001612187981 */ /* 0x000ee8000c1e1b00 */
[----:B------:R-:W3:Y:S01]  /*0670*/  LDG.E.64 R2, desc[UR22][R30.64+-0x8] ;  /* 0xfffff8161e027981 */ /* 0x000ee2000c1e1b00 */
[----:B------:R-:W-:Y:S01]  /*0680*/  BSSY.RECONVERGENT B0, `(.L_x_3) ;  /* 0x000001c000007945 */ /* 0x000fe20003800200 */
[----:B-1----:R-:W-:Y:S02]  /*0690*/  IMAD.MOV.U32 R28, RZ, RZ, 0x0 ;  /* 0x00000000ff1c7424 */ /* 0x002fe400078e00ff */
[----:B------:R-:W-:Y:S01]  /*06a0*/  IMAD.MOV.U32 R29, RZ, RZ, 0x3fd80000 ;  /* 0x3fd80000ff1d7424 */ /* 0x000fe200078e00ff */
[----:B--2---:R-:W-:Y:S02]  /*06b0*/  DADD R26, R26, -R22 ;  /* 0x000000001a1a7229 */ /* 0x004fe40000000816 */
[----:B---3--:R-:W-:-:S06]  /*06c0*/  DADD R2, R2, -R24 ;  /* 0x0000000002027229 */ /* 0x008fcc0000000818 */
[----:B------:R-:W-:-:S08]  /*06d0*/  DMUL R34, R26, R26 ;  /* 0x0000001a1a227228 */ /* 0x000fd00000000000 */
[----:B------:R-:W-:-:S06]  /*06e0*/  DFMA R34, R2, R2, R34 ;  /* 0x000000020222722b */ /* 0x000fcc0000000022 */
[----:B------:R-:W1:Y:S04]  /*06f0*/  MUFU.RSQ64H R3, R35 ;  /* 0x0000002300037308 */ /* 0x000e680000001c00 */
[----:B------:R-:W-:-:S04]  /*0700*/  IADD3 R2, PT, PT, R35, -0x3500000, RZ ;  /* 0xfcb0000023027810 */ /* 0x000fc80007ffe0ff */
[----:B------:R-:W-:Y:S02]  /*0710*/  ISETP.GE.U32.AND P0, PT, R2, 0x7ca00000, PT ;  /* 0x7ca000000200780c */ /* 0x000fe40003f06070 */
[----:B-1----:R-:W-:-:S08]  /*0720*/  DMUL R26, R2, R2 ;  /* 0x00000002021a7228 */ /* 0x002fd00000000000 */
[----:B------:R-:W-:-:S08]  /*0730*/  DFMA R26, R34, -R26, 1 ;  /* 0x3ff00000221a742b */ /* 0x000fd0000000081a */
[----:B------:R-:W-:Y:S02]  /*0740*/  DFMA R28, R26, R28, 0.5 ;  /* 0x3fe000001a1c742b */ /* 0x000fe4000000001c */
[----:B------:R-:W-:-:S08]  /*0750*/  DMUL R26, R2, R26 ;  /* 0x0000001a021a7228 */ /* 0x000fd00000000000 */
[----:B------:R-:W-:-:S08]  /*0760*/  DFMA R36, R28, R26, R2 ;  /* 0x0000001a1c24722b */ /* 0x000fd00000000002 */
[----:B------:R-:W-:Y:S02]  /*0770*/  DMUL R32, R34, R36 ;  /* 0x0000002422207228 */ /* 0x000fe40000000000 */
[----:B------:R-:W-:Y:S01]  /*0780*/  VIADD R27, R37, 0xfff00000 ;  /* 0xfff00000251b7836 */ /* 0x000fe20000000000 */
[----:B------:R-:W-:-:S05]  /*0790*/  MOV R26, R36 ;  /* 0x00000024001a7202 */ /* 0x000fca0000000f00 */
[----:B------:R-:W-:-:S08]  /*07a0*/  DFMA R28, R32, -R32, R34 ;  /* 0x80000020201c722b */ /* 0x000fd00000000022 */
[----:B------:R-:W-:Y:S01]  /*07b0*/  DFMA R30, R28, R26, R32 ;  /* 0x0000001a1c1e722b */ /* 0x000fe20000000020 */
[----:B------:R-:W-:Y:S10]  /*07c0*/  @!P0 BRA `(.L_x_4) ;  /* 0x00000000001c8947 */ /* 0x000ff40003800000 */
[----:B------:R-:W-:Y:S01]  /*07d0*/  IMAD.MOV.U32 R30, RZ, RZ, R36 ;  /* 0x000000ffff1e7224 */ /* 0x000fe200078e0024 */
[----:B------:R-:W-:Y:S01]  /*07e0*/  MOV R0, 0x820 ;  /* 0x0000082000007802 */ /* 0x000fe20000000f00 */
[----:B------:R-:W-:Y:S02]  /*07f0*/  IMAD.MOV.U32 R3, RZ, RZ, R35 ;  /* 0x000000ffff037224 */ /* 0x000fe400078e0023 */
[----:B------:R-:W-:-:S07]  /*0800*/  IMAD.MOV.U32 R31, RZ, RZ, R27 ;  /* 0x000000ffff1f7224 */ /* 0x000fce00078e001b */
[----:B0-----:R-:W-:Y:S05]  /*0810*/  CALL.REL.NOINC `($__internal_1_$__cuda_sm20_dsqrt_rn_f64_mediumpath_v1) ;  /* 0x0000001400807944 */ /* 0x001fea0003c00000 */
[----:B------:R-:W-:Y:S01]  /*0820*/  MOV R30, R28 ;  /* 0x0000001c001e7202 */ /* 0x000fe20000000f00 */
[----:B------:R-:W-:-:S07]  /*0830*/  IMAD.MOV.U32 R31, RZ, RZ, R29 ;  /* 0x000000ffff1f7224 */ /* 0x000fce00078e001d */
.L_x_4:
[----:B------:R-:W-:Y:S05]  /*0840*/  BSYNC.RECONVERGENT B0 ;  /* 0x0000000000007941 */ /* 0x000fea0003800200 */
.L_x_3:
[----:B------:R-:W1:Y:S01]  /*0850*/  LDC.64 R2, c[0x0][0x3b0] ;  /* 0x0000ec00ff027b82 */ /* 0x000e620000000a00 */
[----:B------:R-:W1:Y:S01]  /*0860*/  MUFU.RCP64H R27, UR24 ;  /* 0x00000018001b7d08 */ /* 0x000e620008001800 */
[----:B------:R-:W-:Y:S01]  /*0870*/  IMAD.MOV.U32 R26, RZ, RZ, 0x1 ;  /* 0x00000001ff1a7424 */ /* 0x000fe200078e00ff */
[----:B------:R-:W-:Y:S01]  /*0880*/  DADD R30, R30, R16 ;  /* 0x000000001e1e7229 */ /* 0x000fe20000000010 */
[----:B------:R-:W-:Y:S09]  /*0890*/  BSSY.RECONVERGENT B0, `(.L_x_5) ;  /* 0x000000f000007945 */ /* 0x000ff20003800200 */
[----:B------:R-:W-:Y:S01]  /*08a0*/  FSETP.GEU.AND P1, PT, |R31|, 6.5827683646048100446e-37, PT ;  /* 0x036000001f00780b */ /* 0x000fe20003f2e200 */
[----:B-1----:R-:W-:-:S08]  /*08b0*/  DFMA R28, R26, -R2, 1 ;  /* 0x3ff000001a1c742b */ /* 0x002fd00000000802 */
[----:B------:R-:W-:-:S08]  /*08c0*/  DFMA R28, R28, R28, R28 ;  /* 0x0000001c1c1c722b */ /* 0x000fd0000000001c */
[----:B------:R-:W-:-:S08]  /*08d0*/  DFMA R28, R26, R28, R26 ;  /* 0x0000001c1a1c722b */ /* 0x000fd0000000001a */
[----:B------:R-:W-:-:S08]  /*08e0*/  DFMA R26, R28, -R2, 1 ;  /* 0x3ff000001c1a742b */ /* 0x000fd00000000802 */
[----:B------:R-:W-:-:S08]  /*08f0*/  DFMA R26, R28, R26, R28 ;  /* 0x0000001a1c1a722b */ /* 0x000fd0000000001c */
[----:B------:R-:W-:-:S08]  /*0900*/  DMUL R28, R30, R26 ;  /* 0x0000001a1e1c7228 */ /* 0x000fd00000000000 */
[----:B------:R-:W-:-:S08]  /*0910*/  DFMA R2, R28, -R2, R30 ;  /* 0x800000021c02722b */ /* 0x000fd0000000001e */
[----:B------:R-:W-:-:S10]  /*0920*/  DFMA R2, R26, R2, R28 ;  /* 0x000000021a02722b */ /* 0x000fd4000000001c */
[----:B------:R-:W-:-:S05]  /*0930*/  FFMA R0, RZ, UR24, R3 ;  /* 0x00000018ff007c23 */ /* 0x000fca0008000003 */
[----:B------:R-:W-:-:S13]  /*0940*/  FSETP.GT.AND P0, PT, |R0|, 1.469367938527859385e-39, PT ;  /* 0x001000000000780b */ /* 0x000fda0003f04200 */
[----:B------:R-:W-:Y:S05]  /*0950*/  @P0 BRA P1, `(.L_x_6) ;  /* 0x0000000000080947 */ /* 0x000fea0000800000 */
[----:B------:R-:W-:-:S07]  /*0960*/  MOV R44, 0x980 ;  /* 0x00000980002c7802 */ /* 0x000fce0000000f00 */
[----:B0-----:R-:W-:Y:S05]  /*0970*/  CALL.REL.NOINC `($__internal_0_$__cuda_sm20_div_rn_f64_full) ;  /* 0x0000000c00a87944 */ /* 0x001fea0003c00000 */
.L_x_6:
[----:B------:R-:W-:Y:S05]  /*0980*/  BSYNC.RECONVERGENT B0 ;  /* 0x0000000000007941 */ /* 0x000fea0003800200 */
.L_x_5:
[----:B------:R-:W2:Y:S01]  /*0990*/  LDG.E.64 R26, desc[UR22][R8.64] ;  /* 0x00000016081a7981 */ /* 0x000ea2000c1e1b00 */
[----:B------:R-:W1:Y:S01]  /*09a0*/  LDC.64 R28, c[0x0][0x3b8] ;  /* 0x0000ee00ff1c7b82 */ /* 0x000e620000000a00 */
[----:B------:R-:W-:Y:S01]  /*09b0*/  BSSY.RECONVERGENT B0, `(.L_x_7) ;  /* 0x0000020000007945 */ /* 0x000fe20003800200 */
[----:B--2---:R-:W-:-:S08]  /*09c0*/  DADD R2, R26, R2 ;  /* 0x000000001a027229 */ /* 0x004fd00000000002 */
[----:B-1----:R-:W-:Y:S01]  /*09d0*/  DFMA R2, R2, R28, 1 ;  /* 0x3ff000000202742b */ /* 0x002fe2000000001c */
[----:B------:R-:W-:Y:S01]  /*09e0*/  MOV R28, UR6 ;  /* 0x00000006001c7c02 */ /* 0x000fe20008000f00 */
[----:B------:R-:W-:-:S06]  /*09f0*/  IMAD.U32 R29, RZ, RZ, UR7 ;  /* 0x00000007ff1d7e24 */ /* 0x000fcc000f8e00ff */
[----:B------:R-:W-:-:S06]  /*0a00*/  DSETP.GTU.AND P0, PT, R2, R14, PT ;  /* 0x0000000e0200722a */ /* 0x000fcc0003f0c000 */
[----:B------:R-:W-:-:S14]  /*0a10*/  DSETP.LTU.OR P0, PT, R2, 1, P0 ;  /* 0x3ff000000200742a */ /* 0x000fdc0000709400 */
[----:B------:R-:W-:Y:S05]  /*0a20*/  @P0 BRA `(.L_x_8) ;  /* 0x0000000000600947 */ /* 0x000fea0003800000 */
[----:B------:R-:W1:Y:S01]  /*0a30*/  LDC.64 R38, c[0x0][0x388] ;  /* 0x0000e200ff267b82 */ /* 0x000e620000000a00 */
[----:B------:R-:W2:Y:S01]  /*0a40*/  F2I.F64.FLOOR R0, R2 ;  /* 0x0000000200007311 */ /* 0x000ea20000305100 */
[----:B------:R-:W3:Y:S06]  /*0a50*/  LDG.E.64 R30, desc[UR22][R12.64] ;  /* 0x000000160c1e7981 */ /* 0x000eec000c1e1b00 */
[----:B------:R-:W4:Y:S01]  /*0a60*/  LDC.64 R24, c[0x0][0x3c0] ;  /* 0x0000f000ff187b82 */ /* 0x000f220000000a00 */
[----:B--2---:R-:W-:-:S05]  /*0a70*/  IADD3 R23, PT, PT, R5, UR4, R0 ;  /* 0x0000000405177c10 */ /* 0x004fca000fffe000 */
[----:B-1----:R-:W-:Y:S02]  /*0a80*/  IMAD.WIDE R38, R23, 0x8, R38 ;  /* 0x0000000817267825 */ /* 0x002fe400078e0226 */
[----:B------:R-:W2:Y:S04]  /*0a90*/  LDG.E.64 R22, desc[UR22][R10.64] ;  /* 0x000000160a167981 */ /* 0x000ea8000c1e1b00 */
[----:B------:R-:W3:Y:S01]  /*0aa0*/  LDG.E.64 R32, desc[UR22][R38.64+0x8] ;  /* 0x0000081626207981 */ /* 0x000ee2000c1e1b00 */
[----:B----4-:R-:W-:-:S03]  /*0ab0*/  IMAD.WIDE R24, R6, 0x8, R24 ;  /* 0x0000000806187825 */ /* 0x010fc600078e0218 */
[----:B------:R-:W4:Y:S04]  /*0ac0*/  LDG.E.64 R26, desc[UR22][R38.64] ;  /* 0x00000016261a7981 */ /* 0x000f28000c1e1b00 */
[----:B------:R-:W2:Y:S01]  /*0ad0*/  LDG.E.64 R24, desc[UR22][R24.64] ;  /* 0x0000001618187981 */ /* 0x000ea2000c1e1b00 */
[----:B------:R-:W1:Y:S01]  /*0ae0*/  I2F.F64 R36, R0 ;  /* 0x0000000000247312 */ /* 0x000e620000201c00 */
[----:B------:R-:W-:-:S07]  /*0af0*/  VIADD R4, R0, 0x1 ;  /* 0x0000000100047836 */ /* 0x000fce0000000000 */
[----:B------:R-:W0:Y:S01]  /*0b00*/  I2F.F64 R34, R4 ;  /* 0x0000000400227312 */ /* 0x000e220000201c00 */
[C---:B-1----:R-:W-:Y:S02]  /*0b10*/  DADD R36, R2.reuse, -R36 ;  /* 0x0000000002247229 */ /* 0x042fe40000000824 */
[----:B0-----:R-:W-:-:S06]  /*0b20*/  DADD R34, -R2, R34 ;  /* 0x0000000002227229 */ /* 0x001fcc0000000122 */
[----:B---3--:R-:W-:Y:S02]  /*0b30*/  DMUL R32, R32, R36 ;  /* 0x0000002420207228 */ /* 0x008fe40000000000 */
[----:B--2---:R-:W-:-:S06]  /*0b40*/  DMUL R30, R30, R24 ;  /* 0x000000181e1e7228 */ /* 0x004fcc0000000000 */
[----:B----4-:R-:W-:-:S08]  /*0b50*/  DFMA R26, R26, R34, R32 ;  /* 0x000000221a1a722b */ /* 0x010fd00000000020 */
[----:B------:R-:W-:-:S07]  /*0b60*/  DFMA R30, R26, R30, R22 ;  /* 0x0000001e1a1e722b */ /* 0x000fce0000000016 */
[----:B------:R1:W-:Y:S04]  /*0b70*/  STG.E.64 desc[UR22][R10.64], R30 ;  /* 0x0000001e0a007986 */ /* 0x0003e8000c101b16 */
[----:B------:R1:W5:Y:S04]  /*0b80*/  LDG.E.64 R24, desc[UR22][R18.64] ;  /* 0x0000001612187981 */ /* 0x000368000c1e1b00 */
[----:B------:R1:W5:Y:S04]  /*0b90*/  LDG.E.64 R22, desc[UR22][R20.64] ;  /* 0x0000001614167981 */ /* 0x000368000c1e1b00 */
[----:B------:R1:W5:Y:S02]  /*0ba0*/  LDG.E.64 R26, desc[UR22][R8.64] ;  /* 0x00000016081a7981 */ /* 0x000364000c1e1b00 */
.L_x_8:
[----:B------:R-:W-:Y:S05]  /*0bb0*/  BSYNC.RECONVERGENT B0 ;  /* 0x0000000000007941 */ /* 0x000fea0003800200 */
.L_x_7:
[----:B------:R-:W2:Y:S01]  /*0bc0*/  LDG.E.64 R28, desc[UR22][R28.64] ;  /* 0x000000161c1c7981 */ /* 0x000ea2000c1e1b00 */
[----:B-1----:R-:W-:Y:S01]  /*0bd0*/  MOV R30, UR8 ;  /* 0x00000008001e7c02 */ /* 0x002fe20008000f00 */
[----:B------:R-:W-:-:S05]  /*0be0*/  IMAD.U32 R31, RZ, RZ, UR9 ;  /* 0x00000009ff1f7e24 */ /* 0x000fca000f8e00ff */
[----:B------:R-:W3:Y:S01]  /*0bf0*/  LDG.E.64 R2, desc[UR22][R30.64] ;  /* 0x000000161e027981 */ /* 0x000ee2000c1e1b00 */
[----:B------:R-:W-:Y:S01]  /*0c00*/  BSSY.RECONVERGENT B0, `(.L_x_9) ;  /* 0x000001b000007945 */ /* 0x000fe20003800200 */
[----:B--2--5:R-:W-:Y:S02]  /*0c10*/  DADD R22, R28, -R22 ;  /* 0x000000001c167229 */ /* 0x024fe40000000816 */
[----:B---3--:R-:W-:-:S06]  /*0c20*/  DADD R2, R2, -R24 ;  /* 0x0000000002027229 */ /* 0x008fcc0000000818 */
[----:B------:R-:W-:Y:S01]  /*0c30*/  DMUL R34, R22, R22 ;  /* 0x0000001616227228 */ /* 0x000fe20000000000 */
[----:B------:R-:W-:Y:S01]  /*0c40*/  MOV R24, 0x0 ;  /* 0x0000000000187802 */ /* 0x000fe20000000f00 */
[----:B------:R-:W-:-:S06]  /*0c50*/  IMAD.MOV.U32 R25, RZ, RZ, 0x3fd80000 ;  /* 0x3fd80000ff197424 */ /* 0x000fcc00078e00ff */
[----:B------:R-:W-:-:S06]  /*0c60*/  DFMA R34, R2, R2, R34 ;  /* 0x000000020222722b */ /* 0x000fcc0000000022 */
[----:B------:R-:W1:Y:S04]  /*0c70*/  MUFU.RSQ64H R3, R35 ;  /* 0x0000002300037308 */ /* 0x000e680000001c00 */
[----:B------:R-:W-:-:S05]  /*0c80*/  VIADD R2, R35, 0xfcb00000 ;  /* 0xfcb0000023027836 */ /* 0x000fca0000000000 */
[----:B------:R-:W-:Y:S01]  /*0c90*/  ISETP.GE.U32.AND P0, PT, R2, 0x7ca00000, PT ;  /* 0x7ca000000200780c */ /* 0x000fe20003f06070 */
        /* <DEDUP_REMOVED lines=13> */
[----:B------:R-:W-:-:S07]  /*0d70*/  IMAD.MOV.U32 R31, RZ, RZ, R23 ;  /* 0x000000ffff1f7224 */ /* 0x000fce00078e0017 */
[----:B0-----:R-:W-:Y:S05]  /*0d80*/  CALL.REL.NOINC `($__internal_1_$__cuda_sm20_dsqrt_rn_f64_mediumpath_v1) ;  /* 0x0000001000247944 */ /* 0x001fea0003c00000 */
[----:B------:R-:W-:Y:S01]  /*0d90*/  MOV R24, R28 ;  /* 0x0000001c00187202 */ /* 0x000fe20000000f00 */
[----:B------:R-:W-:-:S07]  /*0da0*/  IMAD.MOV.U32 R25, RZ, RZ, R29 ;  /* 0x000000ffff197224 */ /* 0x000fce00078e001d */
.L_x_10:
[----:B------:R-:W-:Y:S05]  /*0db0*/  BSYNC.RECONVERGENT B0 ;  /* 0x0000000000007941 */ /* 0x000fea0003800200 */
.L_x_9:
        /* <DEDUP_REMOVED lines=17> */
[----:B------:R-:W-:Y:S01]  /*0ed0*/  MOV R30, R24 ;  /* 0x00000018001e7202 */ /* 0x000fe20000000f00 */
[----:B------:R-:W-:Y:S01]  /*0ee0*/  IMAD.MOV.U32 R31, RZ, RZ, R25 ;  /* 0x000000ffff1f7224 */ /* 0x000fe200078e0019 */
[----:B------:R-:W-:-:S07]  /*0ef0*/  MOV R44, 0xf10 ;  /* 0x00000f10002c7802 */ /* 0x000fce0000000f00 */
[----:B0-----:R-:W-:Y:S05]  /*0f00*/  CALL.REL.NOINC `($__internal_0_$__cuda_sm20_div_rn_f64_full) ;  /* 0x0000000800447944 */ /* 0x001fea0003c00000 */
.L_x_12:
[----:B------:R-:W-:Y:S05]  /*0f10*/  BSYNC.RECONVERGENT B0 ;  /* 0x0000000000007941 */ /* 0x000fea0003800200 */
.L_x_11:
[----:B------:R-:W1:Y:S01]  /*0f20*/  LDC.64 R22, c[0x0][0x3b8] ;  /* 0x0000ee00ff167b82 */ /* 0x000e620000000a00 */
[----:B------:R-:W-:Y:S01]  /*0f30*/  DADD R26, R2, R26 ;  /* 0x00000000021a7229 */ /* 0x000fe2000000001a */
[----:B------:R-:W-:Y:S07]  /*0f40*/  BSSY.RECONVERGENT B0, `(.L_x_13) ;  /* 0x000001c000007945 */ /* 0x000fee0003800200 */
[----:B-1----:R-:W-:-:S08]  /*0f50*/  DFMA R26, R26, R22, 1 ;  /* 0x3ff000001a1a742b */ /* 0x002fd00000000016 */
[----:B------:R-:W-:-:S06]  /*0f60*/  DSETP.GTU.AND P0, PT, R26, R14, PT ;  /* 0x0000000e1a00722a */ /* 0x000fcc0003f0c000 */
[----:B------:R-:W-:-:S14]  /*0f70*/  DSETP.LTU.OR P0, PT, R26, 1, P0 ;  /* 0x3ff000001a00742a */ /* 0x000fdc0000709400 */
[----:B------:R-:W-:Y:S05]  /*0f80*/  @P0 BRA `(.L_x_14) ;  /* 0x00000000005c0947 */ /* 0x000fea0003800000 */
[----:B------:R-:W1:Y:S01]  /*0f90*/  LDC R23, c[0x0][0x3a4] ;  /* 0x0000e900ff177b82 */ /* 0x000e620000000800 */
[----:B------:R-:W2:Y:S01]  /*0fa0*/  F2I.F64.FLOOR R0, R26 ;  /* 0x0000001a00007311 */ /* 0x000ea20000305100 */
[----:B------:R-:W3:Y:S06]  /*0fb0*/  LDG.E.64 R28, desc[UR22][R10.64] ;  /* 0x000000160a1c7981 */ /* 0x000eec000c1e1b00 */
[----:B------:R-:W4:Y:S08]  /*0fc0*/  LDC.64 R34, c[0x0][0x388] ;  /* 0x0000e200ff227b82 */ /* 0x000f300000000a00 */
[----:B------:R-:W5:Y:S01]  /*0fd0*/  LDC.64 R2, c[0x0][0x3c0] ;  /* 0x0000f000ff027b82 */ /* 0x000f620000000a00 */
[----:B-1----:R-:W-:-:S05]  /*0fe0*/  IMAD R23, R40, R23, R23 ;  /* 0x0000001728177224 */ /* 0x002fca00078e0217 */
[----:B--2---:R-:W-:-:S05]  /*0ff0*/  IADD3 R23, PT, PT, R23, UR4, R0 ;  /* 0x0000000417177c10 */ /* 0x004fca000fffe000 */
[----:B----4-:R-:W-:Y:S02]  /*1000*/  IMAD.WIDE R34, R23, 0x8, R34 ;  /* 0x0000000817227825 */ /* 0x010fe400078e0222 */
[----:B------:R-:W2:Y:S04]  /*1010*/  LDG.E.64 R22, desc[UR22][R12.64] ;  /* 0x000000160c167981 */ /* 0x000ea8000c1e1b00 */
[----:B------:R-:W4:Y:S01]  /*1020*/  LDG.E.64 R24, desc[UR22][R34.64+0x8] ;  /* 0x0000081622187981 */ /* 0x000f22000c1e1b00 */
[----:B-----5:R-:W-:-:S03]  /*1030*/  IMAD.WIDE R2, R7, 0x8, R2 ;  /* 0x0000000807027825 */ /* 0x020fc600078e0202 */
[----:B------:R-:W5:Y:S04]  /*1040*/  LDG.E.64 R30, desc[UR22][R34.64] ;  /* 0x00000016221e7981 */ /* 0x000f68000c1e1b00 */
[----:B------:R-:W2:Y:S01]  /*1050*/  LDG.E.64 R2, desc[UR22][R2.64] ;  /* 0x0000001602027981 */ /* 0x000ea2000c1e1b00 */
[----:B------:R-:W1:Y:S01]  /*1060*/  I2F.F64 R32, R0 ;  /* 0x0000000000207312 */ /* 0x000e620000201c00 */
[----:B------:R-:W-:-:S07]  /*1070*/  VIADD R4, R0, 0x1 ;  /* 0x0000000100047836 */ /* 0x000fce0000000000 */
[----:B------:R-:W0:Y:S01]  /*1080*/  I2F.F64 R36, R4 ;  /* 0x0000000400247312 */ /* 0x000e220000201c00 */
[C---:B-1----:R-:W-:Y:S02]  /*1090*/  DADD R32, R26.reuse, -R32 ;  /* 0x000000001a207229 */ /* 0x042fe40000000820 */
[----:B0-----:R-:W-:-:S06]  /*10a0*/  DADD R36, -R26, R36 ;  /* 0x000000001a247229 */ /* 0x001fcc0000000124 */
[----:B----4-:R-:W-:Y:S02]  /*10b0*/  DMUL R24, R24, R32 ;  /* 0x0000002018187228 */ /* 0x010fe40000000000 */
[----:B--2---:R-:W-:-:S06]  /*10c0*/  DMUL R22, R22, R2 ;  /* 0x0000000216167228 */ /* 0x004fcc0000000000 */
[----:B-----5:R-:W-:-:S08]  /*10d0*/  DFMA R24, R30, R36, R24 ;  /* 0x000000241e18722b */ /* 0x020fd00000000018 */
[----:B---3--:R-:W-:-:S07]  /*10e0*/  DFMA R22, R24, R22, R28 ;  /* 0x000000161816722b */ /* 0x008fce000000001c */
[----:B------:R1:W-:Y:S04]  /*10f0*/  STG.E.64 desc[UR22][R10.64], R22 ;  /* 0x000000160a007986 */ /* 0x0003e8000c101b16 */
.L_x_14:
[----:B------:R-:W-:Y:S05]  /*1100*/  BSYNC.RECONVERGENT B0 ;  /* 0x0000000000007941 */ /* 0x000fea0003800200 */
.L_x_13:
[----:B------:R-:W-:Y:S01]  /*1110*/  UIADD3 UR11, UP0, UPT, UR6, 0x10, URZ ;  /* 0x00000010060b7890 */ /* 0x000fe2000ff1e0ff */
[----:B------:R-:W-:Y:S01]  /*1120*/  MOV R0, UR12 ;  /* 0x0000000c00007c02 */ /* 0x000fe20008000f00 */
[----:B------:R-:W-:Y:S01]  /*1130*/  UIADD3 UR10, UPT, UPT, UR10, 0x2, URZ ;  /* 0x000000020a0a7890 */ /* 0x000fe2000fffe0ff */
[----:B------:R-:W-:Y:S01]  /*1140*/  IMAD.U32 R3, RZ, RZ, UR12 ;  /* 0x0000000cff037e24 */ /* 0x000fe2000f8e00ff */
[----:B------:R-:W-:Y:S02]  /*1150*/  UIADD3.X UR7, UPT, UPT, URZ, UR7, URZ, UP0, !UPT ;  /* 0x00000007ff077290 */ /* 0x000fe400087fe4ff */
[----:B------:R-:W-:Y:S01]  /*1160*/  UISETP.NE.AND UP0, UPT, UR10, URZ, UPT ;  /* 0x000000ff0a00728c */ /* 0x000fe2000bf05270 */
[----:B------:R-:W-:Y:S01]  /*1170*/  IMAD R7, R0, 0x2, R7 ;  /* 0x0000000200077824 */ /* 0x000fe200078e0207 */
[----:B------:R-:W-:Y:S01]  /*1180*/  UIADD3 UR8, UP1, UPT, UR8, 0x10, URZ ;  /* 0x0000001008087890 */ /* 0x000fe2000ff3e0ff */
[----:B------:R-:W-:Y:S01]  /*1190*/  LEA R6, R3, R6, 0x1 ;  /* 0x0000000603067211 */ /* 0x000fe200078e08ff */
[----:B------:R-:W-:-:S02]  /*11a0*/  ULEA UR4, UR21, UR4, 0x1 ;  /* 0x0000000415047291 */ /* 0x000fc4000f8e08ff */
[----:B------:R-:W-:-:S03]  /*11b0*/  UIADD3.X UR9, UPT, UPT, URZ, UR9, URZ, UP1, !UPT ;  /* 0x00000009ff097290 */ /* 0x000fc60008ffe4ff */
[----:B------:R-:W-:Y:S09]  /*11c0*/  BRA.U UP0, `(.L_x_15) ;  /* 0xfffffff500087547 */ /* 0x000ff2000b83ffff */
[----:B------:R-:W-:Y:S02]  /*11d0*/  UMOV UR14, UR20 ;  /* 0x00000014000e7c82 */ /* 0x000fe40008000000 */
[----:B------:R-:W-:-:S12]  /*11e0*/  ULOP3.LUT UR4, UR14, 0x7ffffffe, URZ, 0xc0, !UPT ;  /* 0x7ffffffe0e047892 */ /* 0x000fd8000f8ec0ff */
.L_x_2:
[----:B------:R-:W-:-:S04]  /*11f0*/  ULOP3.LUT UR6, UR14, 0x1, URZ, 0xc0, !UPT ;  /* 0x000000010e067892 */ /* 0x000fc8000f8ec0ff */
[----:B------:R-:W-:-:S06]  /*1200*/  UISETP.NE.U32.AND UP0, UPT, UR6, 0x1, UPT ;  /* 0x000000010600788c */ /* 0x000fcc000bf05070 */
[----:B------:R-:W-:-:S13]  /*1210*/  PLOP3.LUT P0, PT, PT, PT, UP0, 0x80, 0x8 ;  /* 0x000000000008781c */ /* 0x000fda0003f0f008 */
[----:B------:R-:W-:Y:S05]  /*1220*/  @P0 EXIT ;  /* 0x000000000000094d */ /* 0x000fea0003800000 */
[----:B------:R-:W2:Y:S01]  /*1230*/  LDCU.128 UR8, c[0x0][0x390] ;  /* 0x00007200ff0877ac */ /* 0x000ea20008000c00 */
[----:B------:R-:W3:Y:S04]  /*1240*/  LDG.E.64 R20, desc[UR22][R20.64] ;  /* 0x0000001614147981 */ /* 0x000ee8000c1e1b00 */
[----:B------:R-:W4:Y:S01]  /*1250*/  LDG.E.64 R18, desc[UR22][R18.64] ;  /* 0x0000001612127981 */ /* 0x000f22000c1e1b00 */
[----:B--2---:R-:W-:-:S06]  /*1260*/  UIMAD.WIDE.U32 UR6, UR4, 0x8, UR10 ;  /* 0x00000008040678a5 */ /* 0x004fcc000f8e000a */
[----:B------:R-:W-:Y:S02]  /*1270*/  IMAD.U32 R6, RZ, RZ, UR6 ;  /* 0x00000006ff067e24 */ /* 0x000fe4000f8e00ff */
[----:B------:R-:W-:Y:S01]  /*1280*/  IMAD.U32 R7, RZ, RZ, UR7 ;  /* 0x00000007ff077e24 */ /* 0x000fe2000f8e00ff */
[----:B------:R-:W-:-:S04]  /*1290*/  UIMAD.WIDE.U32 UR6, UR4, 0x8, UR8 ;  /* 0x00000008040678a5 */ /* 0x000fc8000f8e0008 */
[----:B------:R2:W3:Y:S02]  /*12a0*/  LDG.E.64 R4, desc[UR22][R6.64] ;  /* 0x0000001606047981 */ /* 0x0004e4000c1e1b00 */
[----:B-1----:R-:W-:Y:S01]  /*12b0*/  MOV R22, UR6 ;  /* 0x0000000600167c02 */ /* 0x002fe20008000f00 */
[----:B------:R-:W-:-:S05]  /*12c0*/  IMAD.U32 R23, RZ, RZ, UR7 ;  /* 0x00000007ff177e24 */ /* 0x000fca000f8e00ff */
[----:B------:R-:W4:Y:S01]  /*12d0*/  LDG.E.64 R2, desc[UR22][R22.64] ;  /* 0x0000001616027981 */ /* 0x000f22000c1e1b00 */
[----:B--2---:R-:W-:Y:S01]  /*12e0*/  MOV R6, 0x0 ;  /* 0x0000000000067802 */ /* 0x004fe20000000f00 */
[----:B------:R-:W-:Y:S01]  /*12f0*/  IMAD.MOV.U32 R7, RZ, RZ, 0x3fd80000 ;  /* 0x3fd80000ff077424 */ /* 0x000fe200078e00ff */
[----:B------:R-:W-:Y:S01]  /*1300*/  BSSY.RECONVERGENT B0, `(.L_x_16) ;  /* 0x0000019000007945 */ /* 0x000fe20003800200 */
[----:B---3--:R-:W-:Y:S02]  /*1310*/  DADD R4, R4, -R20 ;  /* 0x0000000004047229 */ /* 0x008fe40000000814 */
[----:B----4-:R-:W-:-:S06]  /*1320*/  DADD R2, R2, -R18 ;  /* 0x0000000002027229 */ /* 0x010fcc0000000812 */
[----:B------:R-:W-:-:S08]  /*1330*/  DMUL R4, R4, R4 ;  /* 0x0000000404047228 */ /* 0x000fd00000000000 */
[----:B------:R-:W-:-:S06]  /*1340*/  DFMA R34, R2, R2, R4 ;  /* 0x000000020222722b */ /* 0x000fcc0000000004 */
[----:B------:R-:W1:Y:S04]  /*1350*/  MUFU.RSQ64H R3, R35 ;  /* 0x0000002300037308 */ /* 0x000e680000001c00 */
[----:B------:R-:W-:-:S06]  /*1360*/  VIADD R2, R35, 0xfcb00000 ;  /* 0xfcb0000023027836 */ /* 0x000fcc0000000000 */
[----:B-1----:R-:W-:-:S08]  /*1370*/  DMUL R4, R2, R2 ;  /* 0x0000000202047228 */ /* 0x002fd00000000000 */
[----:B------:R-:W-:-:S08]  /*1380*/  DFMA R4, R34, -R4, 1 ;  /* 0x3ff000002204742b */ /* 0x000fd00000000804 */
[----:B------:R-:W-:Y:S02]  /*1390*/  DFMA R6, R4, R6, 0.5 ;  /* 0x3fe000000406742b */ /* 0x000fe40000000006 */
[----:B------:R-:W-:-:S08]  /*13a0*/  DMUL R4, R2, R4 ;  /* 0x0000000402047228 */ /* 0x000fd00000000000 */
[----:B------:R-:W-:Y:S01]  /*13b0*/  DFMA R30, R6, R4, R2 ;  /* 0x00000004061e722b */ /* 0x000fe20000000002 */
[----:B------:R-:W-:-:S07]  /*13c0*/  ISETP.GE.U32.AND P0, PT, R2, 0x7ca00000, PT ;  /* 0x7ca000000200780c */ /* 0x000fce0003f06070 */
        /* <DEDUP_REMOVED lines=12> */
.L_x_17:
[----:B------:R-:W-:Y:S05]  /*1490*/  BSYNC.RECONVERGENT B0 ;  /* 0x0000000000007941 */ /* 0x000fea0003800200 */
.L_x_16:
[----:B------:R-:W1:Y:S01]  /*14a0*/  LDCU UR5, c[0x0][0x3b4] ;  /* 0x00007680ff0577ac */ /* 0x000e620008000800 */
[----:B------:R-:W2:Y:S01]  /*14b0*/  LDC.64 R4, c[0x0][0x3b0] ;  /* 0x0000ec00ff047b82 */ /* 0x000ea20000000a00 */
[----:B------:R-:W-:Y:S01]  /*14c0*/  IMAD.MOV.U32 R2, RZ, RZ, 0x1 ;  /* 0x00000001ff027424 */ /* 0x000fe200078e00ff */
[----:B------:R-:W-:Y:S01]  /*14d0*/  DADD R6, R6, R16 ;  /* 0x0000000006067229 */ /* 0x000fe20000000010 */
[----:B------:R-:W-:Y:S09]  /*14e0*/  BSSY.RECONVERGENT B0, `(.L_x_18) ;  /* 0x0000012000007945 */ /* 0x000ff20003800200 */
[----:B------:R-:W-:Y:S01]  /*14f0*/  FSETP.GEU.AND P1, PT, |R7|, 6.5827683646048100446e-37, PT ;  /* 0x036000000700780b */ /* 0x000fe20003f2e200 */
[----:B-1----:R-:W2:Y:S02]  /*1500*/  MUFU.RCP64H R3, UR5 ;  /* 0x0000000500037d08 */ /* 0x002ea40008001800 */
[----:B--2---:R-:W-:-:S08]  /*1510*/  DFMA R18, R2, -R4, 1 ;  /* 0x3ff000000212742b */ /* 0x004fd00000000804 */
        /* <DEDUP_REMOVED lines=14> */
.L_x_19:
[----:B------:R-:W-:Y:S05]  /*1600*/  BSYNC.RECONVERGENT B0 ;  /* 0x0000000000007941 */ /* 0x000fea0003800200 */
.L_x_18:
[----:B------:R-:W2:Y:S01]  /*1610*/  LDG.E.64 R8, desc[UR22][R8.64] ;  /* 0x0000001608087981 */ /* 0x000ea2000c1e1b00 */
[----:B------:R-:W1:Y:S01]  /*1620*/  LDC.64 R4, c[0x0][0x3b8] ;  /* 0x0000ee00ff047b82 */ /* 0x000e620000000a00 */
[----:B--2---:R-:W-:-:S08]  /*1630*/  DADD R2, R8, R2 ;  /* 0x0000000008027229 */ /* 0x004fd00000000002 */
[----:B-1----:R-:W-:-:S08]  /*1640*/  DFMA R2, R2, R4, 1 ;  /* 0x3ff000000202742b */ /* 0x002fd00000000004 */
[----:B------:R-:W-:-:S06]  /*1650*/  DSETP.GTU.AND P0, PT, R2, R14, PT ;  /* 0x0000000e0200722a */ /* 0x000fcc0003f0c000 */
[----:B------:R-:W-:-:S14]  /*1660*/  DSETP.LTU.OR P0, PT, R2, 1, P0 ;  /* 0x3ff000000200742a */ /* 0x000fdc0000709400 */
[----:B------:R-:W-:Y:S05]  /*1670*/  @P0 EXIT ;  /* 0x000000000000094d */ /* 0x000fea0003800000 */
[----:B------:R-:W1:Y:S01]  /*1680*/  LDC.64 R4, c[0x0][0x388] ;  /* 0x0000e200ff047b82 */ /* 0x000e620000000a00 */
[----:B------:R-:W2:Y:S01]  /*1690*/  LDCU UR5, c[0x0][0x3a4] ;  /* 0x00007480ff0577ac */ /* 0x000ea20008000800 */
[----:B------:R-:W2:Y:S01]  /*16a0*/  F2I.F64.FLOOR R0, R2 ;  /* 0x0000000200007311 */ /* 0x000ea20000305100 */
[----:B------:R-:W-:Y:S01]  /*16b0*/  VIADD R7, R40, UR4 ;  /* 0x0000000428077c36 */ /* 0x000fe20008000000 */
[----:B------:R-:W-:Y:S01]  /*16c0*/  MOV R9, UR12 ;  /* 0x0000000c00097c02 */ /* 0x000fe20008000f00 */
[----:B------:R-:W3:Y:S03]  /*16d0*/  LDG.E.64 R12, desc[UR22][R12.64] ;  /* 0x000000160c0c7981 */ /* 0x000ee6000c1e1b00 */
[----:B------:R-:W4:Y:S01]  /*16e0*/  LDC.64 R18, c[0x0][0x3c0] ;  /* 0x0000f000ff127b82 */ /* 0x000f220000000a00 */
[----:B------:R-:W5:Y:S01]  /*16f0*/  LDG.E.64 R20, desc[UR22][R10.64] ;  /* 0x000000160a147981 */ /* 0x000f62000c1e1b00 */
[----:B--2---:R-:W-:-:S04]  /*1700*/  IMAD R7, R7, UR5, R0 ;  /* 0x0000000507077c24 */ /* 0x004fc8000f8e0200 */
[----:B-1----:R-:W-:-:S04]  /*1710*/  IMAD.WIDE R4, R7, 0x8, R4 ;  /* 0x0000000807047825 */ /* 0x002fc800078e0204 */
[----:B------:R-:W-:Y:S01]  /*1720*/  IMAD R7, R9, UR4, R42 ;  /* 0x0000000409077c24 */ /* 0x000fe2000f8e022a */
[----:B------:R-:W2:Y:S03]  /*1730*/  LDG.E.64 R14, desc[UR22][R4.64+0x8] ;  /* 0x00000816040e7981 */ /* 0x000ea6000c1e1b00 */
[----:B----4-:R-:W-:Y:S02]  /*1740*/  IMAD.WIDE R18, R7, 0x8, R18 ;  /* 0x0000000807127825 */ /* 0x010fe400078e0212 */
[----:B------:R-:W4:Y:S04]  /*1750*/  LDG.E.64 R6, desc[UR22][R4.64] ;  /* 0x0000001604067981 */ /* 0x000f28000c1e1b00 */
[----:B------:R-:W3:Y:S01]  /*1760*/  LDG.E.64 R18, desc[UR22][R18.64] ;  /* 0x0000001612127981 */ /* 0x000ee2000c1e1b00 */
[----:B------:R-:W1:Y:S01]  /*1770*/  I2F.F64 R16, R0 ;  /* 0x0000000000107312 */ /* 0x000e620000201c00 */
[----:B------:R-:W-:-:S07]  /*1780*/  VIADD R22, R0, 0x1 ;  /* 0x0000000100167836 */ /* 0x000fce0000000000 */
[----:B------:R-:W0:Y:S01]  /*1790*/  I2F.F64 R8, R22 ;  /* 0x0000001600087312 */ /* 0x000e220000201c00 */
[C---:B-1----:R-:W-:Y:S02]  /*17a0*/  DADD R16, R2.reuse, -R16 ;  /* 0x0000000002107229 */ /* 0x042fe40000000810 */
[----:B0-----:R-:W-:-:S06]  /*17b0*/  DADD R8, -R2, R8 ;  /* 0x0000000002087229 */ /* 0x001fcc0000000108 */
[----:B--2---:R-:W-:-:S08]  /*17c0*/  DMUL R14, R14, R16 ;  /* 0x000000100e0e7228 */ /* 0x004fd00000000000 */
[----:B----4-:R-:W-:Y:S02]  /*17d0*/  DFMA R6, R6, R8, R14 ;  /* 0x000000080606722b */ /* 0x010fe4000000000e */
[----:B---3--:R-:W-:-:S08]  /*17e0*/  DMUL R2, R12, R18 ;  /* 0x000000120c027228 */ /* 0x008fd00000000000 */
[----:B-----5:R-:W-:-:S07]  /*17f0*/  DFMA R2, R6, R2, R20 ;  /* 0x000000020602722b */ /* 0x020fce0000000014 */
[----:B------:R-:W-:Y:S01]  /*1800*/  STG.E.64 desc[UR22][R10.64], R2 ;  /* 0x000000020a007986 */ /* 0x000fe2000c101b16 */
[----:B------:R-:W-:Y:S05]  /*1810*/  EXIT ;  /* 0x000000000000794d */ /* 0x000fea0003800000 */
        .weak           $__internal_0_$__cuda_sm20_div_rn_f64_full
        .type           $__internal_0_$__cuda_sm20_div_rn_f64_full,@function
        .size           $__internal_0_$__cuda_sm20_div_rn_f64_full,($__internal_1_$__cuda_sm20_dsqrt_rn_f64_mediumpath_v1 - $__internal_0_$__cuda_sm20_div_rn_f64_full)
$__internal_0_$__cuda_sm20_div_rn_f64_full:
[C---:B------:R-:W-:Y:S01]  /*1820*/  FSETP.GEU.AND P0, PT, |R41|.reuse, 1.469367938527859385e-39, PT ;  /* 0x001000002900780b */ /* 0x040fe20003f0e200 */
[----:B------:R-:W-:Y:S01]  /*1830*/  IMAD.MOV.U32 R3, RZ, RZ, R41 ;  /* 0x000000ffff037224 */ /* 0x000fe200078e0029 */
[----:B------:R-:W-:Y:S01]  /*1840*/  MOV R2, UR13 ;  /* 0x0000000d00027c02 */ /* 0x000fe20008000f00 */
[----:B------:R-:W-:Y:S01]  /*1850*/  IMAD.U32 R28, RZ, RZ, UR13 ;  /* 0x0000000dff1c7e24 */ /* 0x000fe2000f8e00ff */
[----:B------:R-:W-:Y:S01]  /*1860*/  LOP3.LUT R0, R41, 0x800fffff, RZ, 0xc0, !PT ;  /* 0x800fffff29007812 */ /* 0x000fe200078ec0ff */
[----:B------:R-:W-:Y:S01]  /*1870*/  IMAD.MOV.U32 R32, RZ, RZ, 0x1 ;  /* 0x00000001ff207424 */ /* 0x000fe200078e00ff */
[C---:B------:R-:W-:Y:S01]  /*1880*/  FSETP.GEU.AND P2, PT, |R31|.reuse, 1.469367938527859385e-39, PT ;  /* 0x001000001f00780b */ /* 0x040fe20003f4e200 */
[----:B------:R-:W-:Y:S01]  /*1890*/  BSSY.RECONVERGENT B1, `(.L_x_20) ;  /* 0x0000054000017945 */ /* 0x000fe20003800200 */
[----:B------:R-:W-:Y:S02]  /*18a0*/  LOP3.LUT R29, R0, 0x3ff00000, RZ, 0xfc, !PT ;  /* 0x3ff00000001d7812 */ /* 0x000fe400078efcff */
[----:B------:R-:W-:-:S02]  /*18b0*/  LOP3.LUT R4, R31, 0x7ff00000, RZ, 0xc0, !PT ;  /* 0x7ff000001f047812 */ /* 0x000fc400078ec0ff */
[----:B------:R-:W-:Y:S01]  /*18c0*/  LOP3.LUT R0, R41, 0x7ff00000, RZ, 0xc0, !PT ;  /* 0x7ff0000029007812 */ /* 0x000fe200078ec0ff */
[----:B------:R-:W-:Y:S01]  /*18d0*/  @!P0 DMUL R28, R2, 8.98846567431157953865e+307 ;  /* 0x7fe00000021c8828 */ /* 0x000fe20000000000 */
[----:B------:R-:W-:Y:S02]  /*18e0*/  MOV R2, 0x1ca00000 ;  /* 0x1ca0000000027802 */ /* 0x000fe40000000f00 */
[----:B------:R-:W-:-:S03]  /*18f0*/  ISETP.GE.U32.AND P1, PT, R4, R0, PT ;  /* 0x000000000400720c */ /* 0x000fc60003f26070 */
[----:B------:R-:W0:Y:S01]  /*1900*/  MUFU.RCP64H R33, R29 ;  /* 0x0000001d00217308 */ /* 0x000e220000001800 */
[----:B------:R-:W-:Y:S01]  /*1910*/  @!P2 LOP3.LUT R3, R3, 0x7ff00000, RZ, 0xc0, !PT ;  /* 0x7ff000000303a812 */ /* 0x000fe200078ec0ff */
[----:B------:R-:W-:Y:S02]  /*1920*/  @!P2 IMAD.MOV.U32 R38, RZ, RZ, RZ ;  /* 0x000000ffff26a224 */ /* 0x000fe400078e00ff */
[----:B------:R-:W-:Y:S02]  /*1930*/  @!P0 LOP3.LUT R0, R29, 0x7ff00000, RZ, 0xc0, !PT ;  /* 0x7ff000001d008812 */ /* 0x000fe400078ec0ff */
[----:B------:R-:W-:-:S03]  /*1940*/  @!P2 ISETP.GE.U32.AND P3, PT, R4, R3, PT ;  /* 0x000000030400a20c */ /* 0x000fc60003f66070 */
[----:B------:R-:W-:Y:S01]  /*1950*/  VIADD R43, R0, 0xffffffff ;  /* 0xffffffff002b7836 */ /* 0x000fe20000000000 */
[----:B------:R-:W-:-:S04]  /*1960*/  @!P2 SEL R3, R2, 0x63400000, !P3 ;  /* 0x634000000203a807 */ /* 0x000fc80005800000 */
[----:B------:R-:W-:Y:S01]  /*1970*/  @!P2 LOP3.LUT R3, R3, 0x80000000, R31, 0xf8, !PT ;  /* 0x800000000303a812 */ /* 0x000fe200078ef81f */
[----:B0-----:R-:W-:-:S03]  /*1980*/  DFMA R36, R32, -R28, 1 ;  /* 0x3ff000002024742b */ /* 0x001fc6000000081c */
[----:B------:R-:W-:Y:S02]  /*1990*/  @!P2 LOP3.LUT R39, R3, 0x100000, RZ, 0xfc, !PT ;  /* 0x001000000327a812 */ /* 0x000fe400078efcff */
[----:B------:R-:W-:-:S03]  /*19a0*/  MOV R3, R4 ;  /* 0x0000000400037202 */ /* 0x000fc60000000f00 */
[----:B------:R-:W-:-:S08]  /*19b0*/  DFMA R36, R36, R36, R36 ;  /* 0x000000242424722b */ /* 0x000fd00000000024 */
[----:B------:R-:W-:Y:S01]  /*19c0*/  DFMA R36, R32, R36, R32 ;  /* 0x000000242024722b */ /* 0x000fe20000000020 */
[----:B------:R-:W-:Y:S01]  /*19d0*/  SEL R33, R2, 0x63400000, !P1 ;  /* 0x6340000002217807 */ /* 0x000fe20004800000 */
[----:B------:R-:W-:-:S03]  /*19e0*/  IMAD.MOV.U32 R32, RZ, RZ, R30 ;  /* 0x000000ffff207224 */ /* 0x000fc600078e001e */
[----:B------:R-:W-:-:S03]  /*19f0*/  LOP3.LUT R33, R33, 0x800fffff, R31, 0xf8, !PT ;  /* 0x800fffff21217812 */ /* 0x000fc600078ef81f */
[----:B------:R-:W-:-:S03]  /*1a00*/  DFMA R34, R36, -R28, 1 ;  /* 0x3ff000002422742b */ /* 0x000fc6000000081c */
[----:B------:R-:W-:-:S05]  /*1a10*/  @!P2 DFMA R32, R32, 2, -R38 ;  /* 0x400000002020a82b */ /* 0x000fca0000000826 */
[----:B------:R-:W-:-:S05]  /*1a20*/  DFMA R34, R36, R34, R36 ;  /* 0x000000222422722b */ /* 0x000fca0000000024 */
[----:B------:R-:W-:-:S03]  /*1a30*/  @!P2 LOP3.LUT R3, R33, 0x7ff00000, RZ, 0xc0, !PT ;  /* 0x7ff000002103a812 */ /* 0x000fc600078ec0ff */
[----:B------:R-:W-:Y:S02]  /*1a40*/  DMUL R36, R34, R32 ;  /* 0x0000002022247228 */ /* 0x000fe40000000000 */
[----:B------:R-:W-:-:S05]  /*1a50*/  VIADD R38, R3, 0xffffffff ;  /* 0xffffffff03267836 */ /* 0x000fca0000000000 */
[----:B------:R-:W-:Y:S01]  /*1a60*/  ISETP.GT.U32.AND P0, PT, R38, 0x7feffffe, PT ;  /* 0x7feffffe2600780c */ /* 0x000fe20003f04070 */
[----:B------:R-:W-:-:S03]  /*1a70*/  DFMA R38, R36, -R28, R32 ;  /* 0x8000001c2426722b */ /* 0x000fc60000000020 */
[----:B------:R-:W-:-:S05]  /*1a80*/  ISETP.GT.U32.OR P0, PT, R43, 0x7feffffe, P0 ;  /* 0x7feffffe2b00780c */ /* 0x000fca0000704470 */
[----:B------:R-:W-:Y:S01]  /*1a90*/  DFMA R38, R34, R38, R36 ;  /* 0x000000262226722b */ /* 0x000fe20000000024 */
[----:B------:R-:W-:Y:S01]  /*1aa0*/  MOV R34, UR13 ;  /* 0x0000000d00227c02 */ /* 0x000fe20008000f00 */
[----:B------:R-:W-:-:S06]  /*1ab0*/  IMAD.MOV.U32 R35, RZ, RZ, R41 ;  /* 0x000000ffff237224 */ /* 0x000fcc00078e0029 */
[----:B------:R-:W-:Y:S05]  /*1ac0*/  @P0 BRA `(.L_x_21) ;  /* 0x00000000006c0947 */ /* 0x000fea0003800000 */
[----:B------:R-:W-:-:S04]  /*1ad0*/  LOP3.LUT R3, R35, 0x7ff00000, RZ, 0xc0, !PT ;  /* 0x7ff0000023037812 */ /* 0x000fc800078ec0ff */
[CC--:B------:R-:W-:Y:S02]  /*1ae0*/  VIADDMNMX R0, R4.reuse, -R3.reuse, 0xb9600000, !PT ;  /* 0xb960000004007446 */ /* 0x0c0fe40007800903 */
[----:B------:R-:W-:Y:S02]  /*1af0*/  ISETP.GE.U32.AND P0, PT, R4, R3, PT ;  /* 0x000000030400720c */ /* 0x000fe40003f06070 */
[----:B------:R-:W-:Y:S02]  /*1b00*/  VIMNMX R0, PT, PT, R0, 0x46a00000, PT ;  /* 0x46a0000000007848 */ /* 0x000fe40003fe0100 */
[----:B------:R-:W-:Y:S01]  /*1b10*/  SEL R3, R2, 0x63400000, !P0 ;  /* 0x6340000002037807 */ /* 0x000fe20004000000 */
[----:B------:R-:W-:-:S04]  /*1b20*/  IMAD.MOV.U32 R2, RZ, RZ, RZ ;  /* 0x000000ffff027224 */ /* 0x000fc800078e00ff */
[----:B------:R-:W-:-:S05]  /*1b30*/  IMAD.IADD R0, R0, 0x1, -R3 ;  /* 0x0000000100007824 */ /* 0x000fca00078e0a03 */
[----:B------:R-:W-:-:S06]  /*1b40*/  IADD3 R3, PT, PT, R0, 0x7fe00000, RZ ;  /* 0x7fe0000000037810 */ /* 0x000fcc0007ffe0ff */
[----:B------:R-:W-:-:S10]  /*1b50*/  DMUL R36, R38, R2 ;  /* 0x0000000226247228 */ /* 0x000fd40000000000 */
[----:B------:R-:W-:-:S13]  /*1b60*/  FSETP.GTU.AND P0, PT, |R37|, 1.469367938527859385e-39, PT ;  /* 0x001000002500780b */ /* 0x000fda0003f0c200 */
[----:B------:R-:W-:Y:S05]  /*1b70*/  @P0 BRA `(.L_x_22) ;  /* 0x0000000000940947 */ /* 0x000fea0003800000 */
[----:B------:R-:W-:Y:S01]  /*1b80*/  DFMA R28, R38, -R28, R32 ;  /* 0x8000001c261c722b */ /* 0x000fe20000000020 */
[----:B------:R-:W-:-:S09]  /*1b90*/  IMAD.MOV.U32 R2, RZ, RZ, RZ ;  /* 0x000000ffff027224 */ /* 0x000fd200078e00ff */
[C---:B------:R-:W-:Y:S02]  /*1ba0*/  FSETP.NEU.AND P0, PT, R29.reuse, RZ, PT ;  /* 0x000000ff1d00720b */ /* 0x040fe40003f0d000 */
[----:B------:R-:W-:-:S04]  /*1bb0*/  LOP3.LUT R31, R29, 0x80000000, R35, 0x48, !PT ;  /* 0x800000001d1f7812 */ /* 0x000fc800078e4823 */
[----:B------:R-:W-:-:S07]  /*1bc0*/  LOP3.LUT R3, R31, R3, RZ, 0xfc, !PT ;  /* 0x000000031f037212 */ /* 0x000fce00078efcff */
[----:B------:R-:W-:Y:S05]  /*1bd0*/  @!P0 BRA `(.L_x_22) ;  /* 0x00000000007c8947 */ /* 0x000fea0003800000 */
[----:B------:R-:W-:Y:S01]  /*1be0*/  IADD3 R29, PT, PT, -R0, RZ, RZ ;  /* 0x000000ff001d7210 */ /* 0x000fe20007ffe1ff */
[----:B------:R-:W-:Y:S01]  /*1bf0*/  IMAD.MOV.U32 R28, RZ, RZ, RZ ;  /* 0x000000ffff1c7224 */ /* 0x000fe200078e00ff */
[----:B------:R-:W-:-:S05]  /*1c00*/  DMUL.RP R2, R38, R2 ;  /* 0x0000000226027228 */ /* 0x000fca0000008000 */
[----:B------:R-:W-:-:S05]  /*1c10*/  DFMA R28, R36, -R28, R38 ;  /* 0x8000001c241c722b */ /* 0x000fca0000000026 */
[----:B------:R-:W-:Y:S02]  /*1c20*/  LOP3.LUT R31, R3, R31, RZ, 0x3c, !PT ;  /* 0x0000001f031f7212 */ /* 0x000fe400078e3cff */
[----:B------:R-:W-:-:S04]  /*1c30*/  IADD3 R28, PT, PT, -R0, -0x43300000, RZ ;  /* 0xbcd00000001c7810 */ /* 0x000fc80007ffe1ff */
[----:B------:R-:W-:-:S04]  /*1c40*/  FSETP.NEU.AND P0, PT, |R29|, R28, PT ;  /* 0x0000001c1d00720b */ /* 0x000fc80003f0d200 */
[----:B------:R-:W-:Y:S02]  /*1c50*/  FSEL R36, R2, R36, !P0 ;  /* 0x0000002402247208 */ /* 0x000fe40004000000 */
[----:B------:R-:W-:Y:S01]  /*1c60*/  FSEL R37, R31, R37, !P0 ;  /* 0x000000251f257208 */ /* 0x000fe20004000000 */
[----:B------:R-:W-:Y:S06]  /*1c70*/  BRA `(.L_x_22) ;  /* 0x0000000000547947 */ /* 0x000fec0003800000 */
.L_x_21:
[----:B------:R-:W-:-:S14]  /*1c80*/  DSETP.NAN.AND P0, PT, R30, R30, PT ;  /* 0x0000001e1e00722a */ /* 0x000fdc0003f08000 */
[----:B------:R-:W-:Y:S05]  /*1c90*/  @P0 BRA `(.L_x_23) ;  /* 0x0000000000440947 */ /* 0x000fea0003800000 */
[----:B------:R-:W-:-:S14]  /*1ca0*/  DSETP.NAN.AND P0, PT, R34, R34, PT ;  /* 0x000000222200722a */ /* 0x000fdc0003f08000 */
[----:B------:R-:W-:Y:S05]  /*1cb0*/  @P0 BRA `(.L_x_24) ;  /* 0x0000000000300947 */ /* 0x000fea0003800000 */
[----:B------:R-:W-:Y:S01]  /*1cc0*/  ISETP.NE.AND P0, PT, R3, R0, PT ;  /* 0x000000000300720c */ /* 0x000fe20003f05270 */
[----:B------:R-:W-:Y:S01]  /*1cd0*/  IMAD.MOV.U32 R36, RZ, RZ, 0x0 ;  /* 0x00000000ff247424 */ /* 0x000fe200078e00ff */
[----:B------:R-:W-:-:S11]  /*1ce0*/  MOV R37, 0xfff80000 ;  /* 0xfff8000000257802 */ /* 0x000fd60000000f00 */
[----:B------:R-:W-:Y:S05]  /*1cf0*/  @!P0 BRA `(.L_x_22) ;  /* 0x0000000000348947 */ /* 0x000fea0003800000 */
[----:B------:R-:W-:Y:S02]  /*1d00*/  ISETP.NE.AND P0, PT, R3, 0x7ff00000, PT ;  /* 0x7ff000000300780c */ /* 0x000fe40003f05270 */
[----:B------:R-:W-:Y:S02]  /*1d10*/  LOP3.LUT R37, R31, 0x80000000, R35, 0x48, !PT ;  /* 0x800000001f257812 */ /* 0x000fe400078e4823 */
[----:B------:R-:W-:-:S13]  /*1d20*/  ISETP.EQ.OR P0, PT, R0, RZ, !P0 ;  /* 0x000000ff0000720c */ /* 0x000fda0004702670 */
[----:B------:R-:W-:Y:S01]  /*1d30*/  @P0 LOP3.LUT R0, R37, 0x7ff00000, RZ, 0xfc, !PT ;  /* 0x7ff0000025000812 */ /* 0x000fe200078efcff */
[----:B------:R-:W-:Y:S02]  /*1d40*/  @!P0 IMAD.MOV.U32 R36, RZ, RZ, RZ ;  /* 0x000000ffff248224 */ /* 0x000fe400078e00ff */
[----:B------:R-:W-:Y:S01]  /*1d50*/  @P0 IMAD.MOV.U32 R36, RZ, RZ, RZ ;  /* 0x000000ffff240224 */ /* 0x000fe200078e00ff */
[----:B------:R-:W-:Y:S01]  /*1d60*/  @P0 MOV R37, R0 ;  /* 0x0000000000250202 */ /* 0x000fe20000000f00 */
[----:B------:R-:W-:Y:S06]  /*1d70*/  BRA `(.L_x_22) ;  /* 0x0000000000147947 */ /* 0x000fec0003800000 */
.L_x_24:
[----:B------:R-:W-:Y:S01]  /*1d80*/  LOP3.LUT R37, R35, 0x80000, RZ, 0xfc, !PT ;  /* 0x0008000023257812 */ /* 0x000fe200078efcff */
[----:B------:R-:W-:Y:S01]  /*1d90*/  IMAD.MOV.U32 R36, RZ, RZ, R34 ;  /* 0x000000ffff247224 */ /* 0x000fe200078e0022 */
[----:B------:R-:W-:Y:S06]  /*1da0*/  BRA `(.L_x_22) ;  /* 0x0000000000087947 */ /* 0x000fec0003800000 */
.L_x_23:
[----:B------:R-:W-:Y:S01]  /*1db0*/  LOP3.LUT R37, R31, 0x80000, RZ, 0xfc, !PT ;  /* 0x000800001f257812 */ /* 0x000fe200078efcff */
[----:B------:R-:W-:-:S07]  /*1dc0*/  IMAD.MOV.U32 R36, RZ, RZ, R30 ;  /* 0x000000ffff247224 */ /* 0x000fce00078e001e */
.L_x_22:
[----:B------:R-:W-:Y:S05]  /*1dd0*/  BSYNC.RECONVERGENT B1 ;  /* 0x0000000000017941 */ /* 0x000fea0003800200 */
.L_x_20:
[----:B------:R-:W-:Y:S01]  /*1de0*/  IMAD.MOV.U32 R45, RZ, RZ, 0x0 ;  /* 0x00000000ff2d7424 */ /* 0x000fe200078e00ff */
[----:B------:R-:W-:Y:S01]  /*1df0*/  MOV R2, R36 ;  /* 0x0000002400027202 */ /* 0x000fe20000000f00 */
[----:B------:R-:W-:Y:S02]  /*1e00*/  IMAD.MOV.U32 R3, RZ, RZ, R37 ;  /* 0x000000ffff037224 */ /* 0x000fe400078e0025 */
[----:B------:R-:W-:Y:S05]  /*1e10*/  RET.REL.NODEC R44 `(bf_low_res_images) ;  /* 0xffffffe02c787950 */ /* 0x000fea0003c3ffff */
        .weak           $__internal_1_$__cuda_sm20_dsqrt_rn_f64_mediumpath_v1
        .type           $__internal_1_$__cuda_sm20_dsqrt_rn_f64_mediumpath_v1,@function
        .size           $__internal_1_$__cuda_sm20_dsqrt_rn_f64_mediumpath_v1,(.L_x_31 - $__internal_1_$__cuda_sm20_dsqrt_rn_f64_mediumpath_v1)
$__internal_1_$__cuda_sm20_dsqrt_rn_f64_mediumpath_v1:
[----:B------:R-:W-:Y:S01]  /*1e20*/  ISETP.GE.U32.AND P0, PT, R2, -0x3400000, PT ;  /* 0xfcc000000200780c */ /* 0x000fe20003f06070 */
[----:B------:R-:W-:Y:S01]  /*1e30*/  BSSY.RECONVERGENT B1, `(.L_x_25) ;  /* 0x0000024000017945 */ /* 0x000fe20003800200 */
[----:B------:R-:W-:-:S11]  /*1e40*/  MOV R2, R34 ;  /* 0x0000002200027202 */ /* 0x000fd60000000f00 */
[----:B------:R-:W-:Y:S05]  /*1e50*/  @!P0 BRA `(.L_x_26) ;  /* 0x0000000000208947 */ /* 0x000fea0003800000 */
[----:B------:R-:W-:-:S10]  /*1e60*/  DFMA.RM R30, R28, R30, R32 ;  /* 0x0000001e1c1e722b */ /* 0x000fd40000004020 */
[----:B------:R-:W-:-:S05]  /*1e70*/  IADD3 R28, P0, PT, R30, 0x1, RZ ;  /* 0x000000011e1c7810 */ /* 0x000fca0007f1e0ff */
[----:B------:R-:W-:-:S06]  /*1e80*/  IMAD.X R29, RZ, RZ, R31, P0 ;  /* 0x000000ffff1d7224 */ /* 0x000fcc00000e061f */
[----:B------:R-:W-:-:S08]  /*1e90*/  DFMA.RP R2, -R30, R28, R2 ;  /* 0x0000001c1e02722b */ /* 0x000fd00000008102 */
[----:B------:R-:W-:-:S06]  /*1ea0*/  DSETP.GT.AND P0, PT, R2, RZ, PT ;  /* 0x000000ff0200722a */ /* 0x000fcc0003f04000 */
[----:B------:R-:W-:Y:S02]  /*1eb0*/  FSEL R28, R28, R30, P0 ;  /* 0x0000001e1c1c7208 */ /* 0x000fe40000000000 */
[----:B------:R-:W-:Y:S01]  /*1ec0*/  FSEL R29, R29, R31, P0 ;  /* 0x0000001f1d1d7208 */ /* 0x000fe20000000000 */
[----:B------:R-:W-:Y:S06]  /*1ed0*/  BRA `(.L_x_27) ;  /* 0x0000000000647947 */ /* 0x000fec0003800000 */
.L_x_26:
[----:B------:R-:W-:-:S14]  /*1ee0*/  DSETP.NE.AND P0, PT, R2, RZ, PT ;  /* 0x000000ff0200722a */ /* 0x000fdc0003f05000 */
[----:B------:R-:W-:Y:S05]  /*1ef0*/  @!P0 BRA `(.L_x_28) ;  /* 0x0000000000588947 */ /* 0x000fea0003800000 */
[----:B------:R-:W-:-:S13]  /*1f00*/  ISETP.GE.AND P0, PT, R3, RZ, PT ;  /* 0x000000ff0300720c */ /* 0x000fda0003f06270 */
[----:B------:R-:W-:Y:S01]  /*1f10*/  @!P0 IMAD.MOV.U32 R28, RZ, RZ, 0x0 ;  /* 0x00000000ff1c8424 */ /* 0x000fe200078e00ff */
[----:B------:R-:W-:Y:S01]  /*1f20*/  @!P0 MOV R29, 0xfff80000 ;  /* 0xfff80000001d8802 */ /* 0x000fe20000000f00 */
[----:B------:R-:W-:Y:S06]  /*1f30*/  @!P0 BRA `(.L_x_27) ;  /* 0x00000000004c8947 */ /* 0x000fec0003800000 */
[----:B------:R-:W-:-:S13]  /*1f40*/  ISETP.GT.AND P0, PT, R3, 0x7fefffff, PT ;  /* 0x7fefffff0300780c */ /* 0x000fda0003f04270 */
[----:B------:R-:W-:Y:S05]  /*1f50*/  @P0 BRA `(.L_x_28) ;  /* 0x0000000000400947 */ /* 0x000fea0003800000 */
[----:B------:R-:W-:Y:S01]  /*1f60*/  DMUL R2, R2, 8.11296384146066816958e+31 ;  /* 0x4690000002027828 */ /* 0x000fe20000000000 */
[----:B------:R-:W-:Y:S01]  /*1f70*/  IMAD.MOV.U32 R30, RZ, RZ, RZ ;  /* 0x000000ffff1e7224 */ /* 0x000fe200078e00ff */
[----:B------:R-:W-:Y:S01]  /*1f80*/  MOV R33, 0x3fd80000 ;  /* 0x3fd8000000217802 */ /* 0x000fe20000000f00 */
[----:B------:R-:W-:-:S03]  /*1f90*/  IMAD.MOV.U32 R32, RZ, RZ, 0x0 ;  /* 0x00000000ff207424 */ /* 0x000fc600078e00ff */
[----:B------:R-:W0:Y:S02]  /*1fa0*/  MUFU.RSQ64H R31, R3 ;  /* 0x00000003001f7308 */ /* 0x000e240000001c00 */
[----:B0-----:R-:W-:-:S08]  /*1fb0*/  DMUL R28, R30, R30 ;  /* 0x0000001e1e1c7228 */ /* 0x001fd00000000000 */
[----:B------:R-:W-:-:S08]  /*1fc0*/  DFMA R28, R2, -R28, 1 ;  /* 0x3ff00000021c742b */ /* 0x000fd0000000081c */
[----:B------:R-:W-:Y:S02]  /*1fd0*/  DFMA R32, R28, R32, 0.5 ;  /* 0x3fe000001c20742b */ /* 0x000fe40000000020 */
[----:B------:R-:W-:-:S08]  /*1fe0*/  DMUL R28, R30, R28 ;  /* 0x0000001c1e1c7228 */ /* 0x000fd00000000000 */
[----:B------:R-:W-:-:S08]  /*1ff0*/  DFMA R28, R32, R28, R30 ;  /* 0x0000001c201c722b */ /* 0x000fd0000000001e */
[----:B------:R-:W-:Y:S02]  /*2000*/  DMUL R30, R2, R28 ;  /* 0x0000001c021e7228 */ /* 0x000fe40000000000 */
[----:B------:R-:W-:-:S06]  /*2010*/  VIADD R29, R29, 0xfff00000 ;  /* 0xfff000001d1d7836 */ /* 0x000fcc0000000000 */
[----:B------:R-:W-:-:S08]  /*2020*/  DFMA R32, R30, -R30, R2 ;  /* 0x8000001e1e20722b */ /* 0x000fd00000000002 */
[----:B------:R-:W-:-:S10]  /*2030*/  DFMA R28, R28, R32, R30 ;  /* 0x000000201c1c722b */ /* 0x000fd4000000001e */
[----:B------:R-:W-:Y:S01]  /*2040*/  VIADD R29, R29, 0xfcb00000 ;  /* 0xfcb000001d1d7836 */ /* 0x000fe20000000000 */
[----:B------:R-:W-:Y:S06]  /*2050*/  BRA `(.L_x_27) ;  /* 0x0000000000047947 */ /* 0x000fec0003800000 */
.L_x_28:
[----:B------:R-:W-:-:S11]  /*2060*/  DADD R28, R2, R2 ;  /* 0x00000000021c7229 */ /* 0x000fd60000000002 */
.L_x_27:
[----:B------:R-:W-:Y:S05]  /*2070*/  BSYNC.RECONVERGENT B1 ;  /* 0x0000000000017941 */ /* 0x000fea0003800200 */
.L_x_25:
[----:B------:R-:W-:Y:S01]  /*2080*/  MOV R2, R0 ;  /* 0x0000000000027202 */ /* 0x000fe20000000f00 */
[----:B------:R-:W-:-:S04]  /*2090*/  IMAD.MOV.U32 R3, RZ, RZ, 0x0 ;  /* 0x00000000ff037424 */ /* 0x000fc800078e00ff */
[----:B------:R-:W-:Y:S05]  /*20a0*/  RET.REL.NODEC R2 `(bf_low_res_images) ;  /* 0xffffffdc02d47950 */ /* 0x000fea0003c3ffff */
.L_x_29:
[----:B------:R-:W-:-:S00]  /*20b0*/  BRA `(.L_x_29) ;  /* 0xfffffffc00fc7947 */ /* 0x000fc0000383ffff */
[----:B------:R-:W-:-:S00]  /*20c0*/  NOP ;  /* 0x0000000000007918 */ /* 0x000fc00000000000 */
        /* <DEDUP_REMOVED lines=11> */
.L_x_31:


//--------------------- .nv.shared.reserved.0     --------------------------
	.section	.nv.shared.reserved.0,"aw",@nobits
	.weak		__nv_reservedSMEM_offset_0_alias
	.size		__nv_reservedSMEM_offset_0_alias, 0, 64
	.other		__nv_reservedSMEM_offset_0_alias,@"STO_CUDA_RESERVED_SHARED STV_DEFAULT"
__nv_reservedSMEM_offset_0_alias:
	.zero		0
	.zero		64


//--------------------- .nv.constant0.bf_low_res_images --------------------------
	.section	.nv.constant0.bf_low_res_images,"a",@progbits
	.sectionflags	@""
	.align	4
.nv.constant0.bf_low_res_images:
	.zero		992


//--------------------- SYMBOLS --------------------------

	.type		.nv.reservedSmem.offset0,@object
	.size		.nv.reservedSmem.offset0,0x4
